//
// Generated by NVIDIA NVVM Compiler
//
// Compiler Build ID: CL-36424714
// Cuda compilation tools, release 13.0, V13.0.88
// Based on NVVM 20.0.0
//

.version 9.0
.target sm_100
.address_size 64

	// .globl	_Z22rmsnorm_forward_kernelILi128EEvPKfS1_S1_Pfiif
.extern .shared .align 16 .b8 s_part[];

.visible .entry _Z22rmsnorm_forward_kernelILi128EEvPKfS1_S1_Pfiif(
	.param .u64 .ptr .align 1 _Z22rmsnorm_forward_kernelILi128EEvPKfS1_S1_Pfiif_param_0,
	.param .u64 .ptr .align 1 _Z22rmsnorm_forward_kernelILi128EEvPKfS1_S1_Pfiif_param_1,
	.param .u64 .ptr .align 1 _Z22rmsnorm_forward_kernelILi128EEvPKfS1_S1_Pfiif_param_2,
	.param .u64 .ptr .align 1 _Z22rmsnorm_forward_kernelILi128EEvPKfS1_S1_Pfiif_param_3,
	.param .u32 _Z22rmsnorm_forward_kernelILi128EEvPKfS1_S1_Pfiif_param_4,
	.param .u32 _Z22rmsnorm_forward_kernelILi128EEvPKfS1_S1_Pfiif_param_5,
	.param .f32 _Z22rmsnorm_forward_kernelILi128EEvPKfS1_S1_Pfiif_param_6
)
{
	.reg .pred 	%p<28>;
	.reg .b32 	%r<71>;
	.reg .b32 	%f<155>;
	.reg .b64 	%rd<111>;

	ld.param.u64 	%rd55, [_Z22rmsnorm_forward_kernelILi128EEvPKfS1_S1_Pfiif_param_0];
	ld.param.u64 	%rd56, [_Z22rmsnorm_forward_kernelILi128EEvPKfS1_S1_Pfiif_param_1];
	ld.param.u64 	%rd54, [_Z22rmsnorm_forward_kernelILi128EEvPKfS1_S1_Pfiif_param_2];
	ld.param.u64 	%rd57, [_Z22rmsnorm_forward_kernelILi128EEvPKfS1_S1_Pfiif_param_3];
	ld.param.u32 	%r38, [_Z22rmsnorm_forward_kernelILi128EEvPKfS1_S1_Pfiif_param_4];
	ld.param.u32 	%r37, [_Z22rmsnorm_forward_kernelILi128EEvPKfS1_S1_Pfiif_param_5];
	ld.param.f32 	%f15, [_Z22rmsnorm_forward_kernelILi128EEvPKfS1_S1_Pfiif_param_6];
	cvta.to.global.u64 	%rd1, %rd57;
	cvta.to.global.u64 	%rd2, %rd54;
	cvta.to.global.u64 	%rd3, %rd56;
	cvta.to.global.u64 	%rd4, %rd55;
	mov.u32 	%r1, %ctaid.x;
	setp.ge.s32 	%p1, %r1, %r38;
	@%p1 bra 	$L__BB0_42;
	mov.u32 	%r66, %tid.x;
	cvt.u64.u32 	%rd58, %r1;
	cvt.s64.s32 	%rd59, %r37;
	mul.lo.s64 	%rd5, %rd59, %rd58;
	setp.ge.s32 	%p2, %r66, %r37;
	mov.f32 	%f154, 0f00000000;
	@%p2 bra 	$L__BB0_14;
	not.b32 	%r39, %r66;
	add.s32 	%r40, %r37, %r39;
	shr.u32 	%r41, %r40, 7;
	add.s32 	%r3, %r41, 1;
	and.b32  	%r4, %r3, 15;
	setp.lt.u32 	%p3, %r40, 1920;
	mov.f32 	%f154, 0f00000000;
	mov.u32 	%r61, %r66;
	@%p3 bra 	$L__BB0_5;
	and.b32  	%r42, %r3, 67108848;
	neg.s32 	%r59, %r42;
	cvt.u64.u32 	%rd60, %r66;
	add.s64 	%rd61, %rd5, %rd60;
	shl.b64 	%rd62, %rd61, 2;
	add.s64 	%rd63, %rd62, %rd4;
	add.s64 	%rd95, %rd63, 4096;
	mov.f32 	%f154, 0f00000000;
	mov.u32 	%r61, %r66;
$L__BB0_4:
	.pragma "nounroll";
	ld.global.nc.f32 	%f20, [%rd95+-4096];
	fma.rn.f32 	%f21, %f20, %f20, %f154;
	ld.global.nc.f32 	%f22, [%rd95+-3584];
	fma.rn.f32 	%f23, %f22, %f22, %f21;
	ld.global.nc.f32 	%f24, [%rd95+-3072];
	fma.rn.f32 	%f25, %f24, %f24, %f23;
	ld.global.nc.f32 	%f26, [%rd95+-2560];
	fma.rn.f32 	%f27, %f26, %f26, %f25;
	ld.global.nc.f32 	%f28, [%rd95+-2048];
	fma.rn.f32 	%f29, %f28, %f28, %f27;
	ld.global.nc.f32 	%f30, [%rd95+-1536];
	fma.rn.f32 	%f31, %f30, %f30, %f29;
	ld.global.nc.f32 	%f32, [%rd95+-1024];
	fma.rn.f32 	%f33, %f32, %f32, %f31;
	ld.global.nc.f32 	%f34, [%rd95+-512];
	fma.rn.f32 	%f35, %f34, %f34, %f33;
	ld.global.nc.f32 	%f36, [%rd95];
	fma.rn.f32 	%f37, %f36, %f36, %f35;
	ld.global.nc.f32 	%f38, [%rd95+512];
	fma.rn.f32 	%f39, %f38, %f38, %f37;
	ld.global.nc.f32 	%f40, [%rd95+1024];
	fma.rn.f32 	%f41, %f40, %f40, %f39;
	ld.global.nc.f32 	%f42, [%rd95+1536];
	fma.rn.f32 	%f43, %f42, %f42, %f41;
	ld.global.nc.f32 	%f44, [%rd95+2048];
	fma.rn.f32 	%f45, %f44, %f44, %f43;
	ld.global.nc.f32 	%f46, [%rd95+2560];
	fma.rn.f32 	%f47, %f46, %f46, %f45;
	ld.global.nc.f32 	%f48, [%rd95+3072];
	fma.rn.f32 	%f49, %f48, %f48, %f47;
	ld.global.nc.f32 	%f50, [%rd95+3584];
	fma.rn.f32 	%f154, %f50, %f50, %f49;
	add.s32 	%r61, %r61, 2048;
	add.s32 	%r59, %r59, 16;
	add.s64 	%rd95, %rd95, 8192;
	setp.ne.s32 	%p4, %r59, 0;
	@%p4 bra 	$L__BB0_4;
$L__BB0_5:
	setp.eq.s32 	%p5, %r4, 0;
	@%p5 bra 	$L__BB0_14;
	and.b32  	%r11, %r3, 7;
	setp.lt.u32 	%p6, %r4, 8;
	@%p6 bra 	$L__BB0_8;
	cvt.u64.u32 	%rd64, %r61;
	add.s64 	%rd65, %rd5, %rd64;
	shl.b64 	%rd66, %rd65, 2;
	add.s64 	%rd67, %rd4, %rd66;
	ld.global.nc.f32 	%f52, [%rd67];
	fma.rn.f32 	%f53, %f52, %f52, %f154;
	ld.global.nc.f32 	%f54, [%rd67+512];
	fma.rn.f32 	%f55, %f54, %f54, %f53;
	ld.global.nc.f32 	%f56, [%rd67+1024];
	fma.rn.f32 	%f57, %f56, %f56, %f55;
	ld.global.nc.f32 	%f58, [%rd67+1536];
	fma.rn.f32 	%f59, %f58, %f58, %f57;
	ld.global.nc.f32 	%f60, [%rd67+2048];
	fma.rn.f32 	%f61, %f60, %f60, %f59;
	ld.global.nc.f32 	%f62, [%rd67+2560];
	fma.rn.f32 	%f63, %f62, %f62, %f61;
	ld.global.nc.f32 	%f64, [%rd67+3072];
	fma.rn.f32 	%f65, %f64, %f64, %f63;
	ld.global.nc.f32 	%f66, [%rd67+3584];
	fma.rn.f32 	%f154, %f66, %f66, %f65;
	add.s32 	%r61, %r61, 1024;
$L__BB0_8:
	setp.eq.s32 	%p7, %r11, 0;
	@%p7 bra 	$L__BB0_14;
	and.b32  	%r14, %r3, 3;
	setp.lt.u32 	%p8, %r11, 4;
	@%p8 bra 	$L__BB0_11;
	cvt.u64.u32 	%rd68, %r61;
	add.s64 	%rd69, %rd5, %rd68;
	shl.b64 	%rd70, %rd69, 2;
	add.s64 	%rd71, %rd4, %rd70;
	ld.global.nc.f32 	%f68, [%rd71];
	fma.rn.f32 	%f69, %f68, %f68, %f154;
	ld.global.nc.f32 	%f70, [%rd71+512];
	fma.rn.f32 	%f71, %f70, %f70, %f69;
	ld.global.nc.f32 	%f72, [%rd71+1024];
	fma.rn.f32 	%f73, %f72, %f72, %f71;
	ld.global.nc.f32 	%f74, [%rd71+1536];
	fma.rn.f32 	%f154, %f74, %f74, %f73;
	add.s32 	%r61, %r61, 512;
$L__BB0_11:
	setp.eq.s32 	%p9, %r14, 0;
	@%p9 bra 	$L__BB0_14;
	cvt.u64.u32 	%rd72, %r61;
	add.s64 	%rd73, %rd5, %rd72;
	shl.b64 	%rd74, %rd73, 2;
	add.s64 	%rd96, %rd4, %rd74;
	neg.s32 	%r64, %r14;
$L__BB0_13:
	.pragma "nounroll";
	ld.global.nc.f32 	%f75, [%rd96];
	fma.rn.f32 	%f154, %f75, %f75, %f154;
	add.s64 	%rd96, %rd96, 512;
	add.s32 	%r64, %r64, 1;
	setp.ne.s32 	%p10, %r64, 0;
	@%p10 bra 	$L__BB0_13;
$L__BB0_14:
	shl.b32 	%r43, %r66, 2;
	mov.u32 	%r44, s_part;
	add.s32 	%r20, %r44, %r43;
	st.shared.f32 	[%r20], %f154;
	bar.sync 	0;
	setp.gt.u32 	%p11, %r66, 63;
	@%p11 bra 	$L__BB0_16;
	ld.shared.f32 	%f76, [%r20+256];
	ld.shared.f32 	%f77, [%r20];
	add.f32 	%f78, %f76, %f77;
	st.shared.f32 	[%r20], %f78;
$L__BB0_16:
	bar.sync 	0;
	setp.gt.u32 	%p12, %r66, 31;
	@%p12 bra 	$L__BB0_18;
	ld.shared.f32 	%f79, [%r20+128];
	ld.shared.f32 	%f80, [%r20];
	add.f32 	%f81, %f79, %f80;
	st.shared.f32 	[%r20], %f81;
$L__BB0_18:
	bar.sync 	0;
	setp.gt.u32 	%p13, %r66, 15;
	@%p13 bra 	$L__BB0_20;
	ld.shared.f32 	%f82, [%r20+64];
	ld.shared.f32 	%f83, [%r20];
	add.f32 	%f84, %f82, %f83;
	st.shared.f32 	[%r20], %f84;
$L__BB0_20:
	bar.sync 	0;
	setp.gt.u32 	%p14, %r66, 7;
	@%p14 bra 	$L__BB0_22;
	ld.shared.f32 	%f85, [%r20+32];
	ld.shared.f32 	%f86, [%r20];
	add.f32 	%f87, %f85, %f86;
	st.shared.f32 	[%r20], %f87;
$L__BB0_22:
	bar.sync 	0;
	setp.gt.u32 	%p15, %r66, 3;
	@%p15 bra 	$L__BB0_24;
	ld.shared.f32 	%f88, [%r20+16];
	ld.shared.f32 	%f89, [%r20];
	add.f32 	%f90, %f88, %f89;
	st.shared.f32 	[%r20], %f90;
$L__BB0_24:
	bar.sync 	0;
	setp.gt.u32 	%p16, %r66, 1;
	@%p16 bra 	$L__BB0_26;
	ld.shared.f32 	%f91, [%r20+8];
	ld.shared.f32 	%f92, [%r20];
	add.f32 	%f93, %f91, %f92;
	st.shared.f32 	[%r20], %f93;
$L__BB0_26:
	bar.sync 	0;
	setp.ne.s32 	%p17, %r66, 0;
	@%p17 bra 	$L__BB0_28;
	ld.shared.f32 	%f94, [s_part+4];
	ld.shared.f32 	%f95, [%r20];
	add.f32 	%f96, %f94, %f95;
	st.shared.f32 	[%r20], %f96;
$L__BB0_28:
	setp.ge.s32 	%p18, %r66, %r37;
	bar.sync 	0;
	ld.shared.f32 	%f97, [s_part];
	cvt.rn.f32.s32 	%f98, %r37;
	div.rn.f32 	%f99, %f97, %f98;
	add.f32 	%f100, %f15, %f99;
	rsqrt.approx.f32 	%f14, %f100;
	bar.sync 	0;
	@%p18 bra 	$L__BB0_42;
	setp.ne.s64 	%p19, %rd54, 0;
	@%p19 bra 	$L__BB0_36;
	not.b32 	%r52, %r66;
	add.s32 	%r21, %r37, %r52;
	and.b32  	%r53, %r21, 384;
	setp.eq.s32 	%p24, %r53, 384;
	@%p24 bra 	$L__BB0_33;
	shr.u32 	%r54, %r21, 7;
	add.s32 	%r55, %r54, 1;
	and.b32  	%r56, %r55, 3;
	cvt.u64.u32 	%rd85, %r66;
	mul.wide.u32 	%rd86, %r66, 4;
	add.s64 	%rd99, %rd3, %rd86;
	add.s64 	%rd87, %rd5, %rd85;
	shl.b64 	%rd88, %rd87, 2;
	add.s64 	%rd98, %rd1, %rd88;
	add.s64 	%rd97, %rd4, %rd88;
	neg.s32 	%r65, %r56;
	shl.b32 	%r57, %r55, 7;
	and.b32  	%r58, %r57, 384;
	add.s32 	%r66, %r66, %r58;
$L__BB0_32:
	.pragma "nounroll";
	ld.global.nc.f32 	%f126, [%rd97];
	mul.f32 	%f127, %f14, %f126;
	ld.global.nc.f32 	%f128, [%rd99];
	mul.f32 	%f129, %f127, %f128;
	st.global.f32 	[%rd98], %f129;
	add.s64 	%rd99, %rd99, 512;
	add.s64 	%rd98, %rd98, 512;
	add.s64 	%rd97, %rd97, 512;
	add.s32 	%r65, %r65, 1;
	setp.ne.s32 	%p25, %r65, 0;
	@%p25 bra 	$L__BB0_32;
$L__BB0_33:
	setp.lt.u32 	%p26, %r21, 384;
	@%p26 bra 	$L__BB0_42;
	cvt.u64.u32 	%rd89, %r66;
	add.s64 	%rd90, %rd5, %rd89;
	shl.b64 	%rd91, %rd90, 2;
	add.s64 	%rd92, %rd91, 1024;
	add.s64 	%rd102, %rd4, %rd92;
	add.s64 	%rd101, %rd1, %rd92;
	mul.wide.u32 	%rd93, %r66, 4;
	add.s64 	%rd94, %rd93, %rd3;
	add.s64 	%rd100, %rd94, 1024;
$L__BB0_35:
	ld.global.nc.f32 	%f130, [%rd102+-1024];
	mul.f32 	%f131, %f14, %f130;
	ld.global.nc.f32 	%f132, [%rd100+-1024];
	mul.f32 	%f133, %f131, %f132;
	st.global.f32 	[%rd101+-1024], %f133;
	ld.global.nc.f32 	%f134, [%rd102+-512];
	mul.f32 	%f135, %f14, %f134;
	ld.global.nc.f32 	%f136, [%rd100+-512];
	mul.f32 	%f137, %f135, %f136;
	st.global.f32 	[%rd101+-512], %f137;
	ld.global.nc.f32 	%f138, [%rd102];
	mul.f32 	%f139, %f14, %f138;
	ld.global.nc.f32 	%f140, [%rd100];
	mul.f32 	%f141, %f139, %f140;
	st.global.f32 	[%rd101], %f141;
	ld.global.nc.f32 	%f142, [%rd102+512];
	mul.f32 	%f143, %f14, %f142;
	ld.global.nc.f32 	%f144, [%rd100+512];
	mul.f32 	%f145, %f143, %f144;
	st.global.f32 	[%rd101+512], %f145;
	add.s32 	%r66, %r66, 512;
	add.s64 	%rd102, %rd102, 2048;
	add.s64 	%rd101, %rd101, 2048;
	add.s64 	%rd100, %rd100, 2048;
	setp.lt.s32 	%p27, %r66, %r37;
	@%p27 bra 	$L__BB0_35;
	bra.uni 	$L__BB0_42;
$L__BB0_36:
	not.b32 	%r45, %r66;
	add.s32 	%r29, %r37, %r45;
	and.b32  	%r46, %r29, 384;
	setp.eq.s32 	%p20, %r46, 384;
	@%p20 bra 	$L__BB0_39;
	shr.u32 	%r47, %r29, 7;
	add.s32 	%r48, %r47, 1;
	and.b32  	%r49, %r48, 3;
	cvt.u64.u32 	%rd75, %r66;
	mul.wide.u32 	%rd76, %r66, 4;
	add.s64 	%rd106, %rd2, %rd76;
	add.s64 	%rd105, %rd3, %rd76;
	add.s64 	%rd77, %rd5, %rd75;
	shl.b64 	%rd78, %rd77, 2;
	add.s64 	%rd104, %rd1, %rd78;
	add.s64 	%rd103, %rd4, %rd78;
	neg.s32 	%r68, %r49;
	shl.b32 	%r50, %r48, 7;
	and.b32  	%r51, %r50, 384;
	add.s32 	%r66, %r66, %r51;
$L__BB0_38:
	.pragma "nounroll";
	ld.global.nc.f32 	%f101, [%rd103];
	mul.f32 	%f102, %f14, %f101;
	ld.global.nc.f32 	%f103, [%rd105];
	ld.global.nc.f32 	%f104, [%rd106];
	fma.rn.f32 	%f105, %f102, %f103, %f104;
	st.global.f32 	[%rd104], %f105;
	add.s64 	%rd106, %rd106, 512;
	add.s64 	%rd105, %rd105, 512;
	add.s64 	%rd104, %rd104, 512;
	add.s64 	%rd103, %rd103, 512;
	add.s32 	%r68, %r68, 1;
	setp.ne.s32 	%p21, %r68, 0;
	@%p21 bra 	$L__BB0_38;
$L__BB0_39:
	setp.lt.u32 	%p22, %r29, 384;
	@%p22 bra 	$L__BB0_42;
	cvt.u64.u32 	%rd79, %r66;
	add.s64 	%rd80, %rd5, %rd79;
	shl.b64 	%rd81, %rd80, 2;
	add.s64 	%rd82, %rd81, 1024;
	add.s64 	%rd110, %rd4, %rd82;
	add.s64 	%rd109, %rd1, %rd82;
	mul.wide.u32 	%rd83, %r66, 4;
	add.s64 	%rd84, %rd83, 1024;
	add.s64 	%rd108, %rd3, %rd84;
	add.s64 	%rd107, %rd2, %rd84;
$L__BB0_41:
	ld.global.nc.f32 	%f106, [%rd110+-1024];
	mul.f32 	%f107, %f14, %f106;
	ld.global.nc.f32 	%f108, [%rd108+-1024];
	ld.global.nc.f32 	%f109, [%rd107+-1024];
	fma.rn.f32 	%f110, %f107, %f108, %f109;
	st.global.f32 	[%rd109+-1024], %f110;
	ld.global.nc.f32 	%f111, [%rd110+-512];
	mul.f32 	%f112, %f14, %f111;
	ld.global.nc.f32 	%f113, [%rd108+-512];
	ld.global.nc.f32 	%f114, [%rd107+-512];
	fma.rn.f32 	%f115, %f112, %f113, %f114;
	st.global.f32 	[%rd109+-512], %f115;
	ld.global.nc.f32 	%f116, [%rd110];
	mul.f32 	%f117, %f14, %f116;
	ld.global.nc.f32 	%f118, [%rd108];
	ld.global.nc.f32 	%f119, [%rd107];
	fma.rn.f32 	%f120, %f117, %f118, %f119;
	st.global.f32 	[%rd109], %f120;
	ld.global.nc.f32 	%f121, [%rd110+512];
	mul.f32 	%f122, %f14, %f121;
	ld.global.nc.f32 	%f123, [%rd108+512];
	ld.global.nc.f32 	%f124, [%rd107+512];
	fma.rn.f32 	%f125, %f122, %f123, %f124;
	st.global.f32 	[%rd109+512], %f125;
	add.s32 	%r66, %r66, 512;
	add.s64 	%rd110, %rd110, 2048;
	add.s64 	%rd109, %rd109, 2048;
	add.s64 	%rd108, %rd108, 2048;
	add.s64 	%rd107, %rd107, 2048;
	setp.lt.s32 	%p23, %r66, %r37;
	@%p23 bra 	$L__BB0_41;
$L__BB0_42:
	ret;

}
	// .globl	_Z22rmsnorm_forward_kernelILi256EEvPKfS1_S1_Pfiif
.visible .entry _Z22rmsnorm_forward_kernelILi256EEvPKfS1_S1_Pfiif(
	.param .u64 .ptr .align 1 _Z22rmsnorm_forward_kernelILi256EEvPKfS1_S1_Pfiif_param_0,
	.param .u64 .ptr .align 1 _Z22rmsnorm_forward_kernelILi256EEvPKfS1_S1_Pfiif_param_1,
	.param .u64 .ptr .align 1 _Z22rmsnorm_forward_kernelILi256EEvPKfS1_S1_Pfiif_param_2,
	.param .u64 .ptr .align 1 _Z22rmsnorm_forward_kernelILi256EEvPKfS1_S1_Pfiif_param_3,
	.param .u32 _Z22rmsnorm_forward_kernelILi256EEvPKfS1_S1_Pfiif_param_4,
	.param .u32 _Z22rmsnorm_forward_kernelILi256EEvPKfS1_S1_Pfiif_param_5,
	.param .f32 _Z22rmsnorm_forward_kernelILi256EEvPKfS1_S1_Pfiif_param_6
)
{
	.reg .pred 	%p<29>;
	.reg .b32 	%r<71>;
	.reg .b32 	%f<158>;
	.reg .b64 	%rd<111>;

	ld.param.u64 	%rd55, [_Z22rmsnorm_forward_kernelILi256EEvPKfS1_S1_Pfiif_param_0];
	ld.param.u64 	%rd56, [_Z22rmsnorm_forward_kernelILi256EEvPKfS1_S1_Pfiif_param_1];
	ld.param.u64 	%rd54, [_Z22rmsnorm_forward_kernelILi256EEvPKfS1_S1_Pfiif_param_2];
	ld.param.u64 	%rd57, [_Z22rmsnorm_forward_kernelILi256EEvPKfS1_S1_Pfiif_param_3];
	ld.param.u32 	%r38, [_Z22rmsnorm_forward_kernelILi256EEvPKfS1_S1_Pfiif_param_4];
	ld.param.u32 	%r37, [_Z22rmsnorm_forward_kernelILi256EEvPKfS1_S1_Pfiif_param_5];
	ld.param.f32 	%f15, [_Z22rmsnorm_forward_kernelILi256EEvPKfS1_S1_Pfiif_param_6];
	cvta.to.global.u64 	%rd1, %rd57;
	cvta.to.global.u64 	%rd2, %rd54;
	cvta.to.global.u64 	%rd3, %rd56;
	cvta.to.global.u64 	%rd4, %rd55;
	mov.u32 	%r1, %ctaid.x;
	setp.ge.s32 	%p1, %r1, %r38;
	@%p1 bra 	$L__BB1_44;
	mov.u32 	%r66, %tid.x;
	cvt.u64.u32 	%rd58, %r1;
	cvt.s64.s32 	%rd59, %r37;
	mul.lo.s64 	%rd5, %rd59, %rd58;
	setp.ge.s32 	%p2, %r66, %r37;
	mov.f32 	%f157, 0f00000000;
	@%p2 bra 	$L__BB1_14;
	not.b32 	%r39, %r66;
	add.s32 	%r40, %r37, %r39;
	shr.u32 	%r41, %r40, 8;
	add.s32 	%r3, %r41, 1;
	and.b32  	%r4, %r3, 15;
	setp.lt.u32 	%p3, %r40, 3840;
	mov.f32 	%f157, 0f00000000;
	mov.u32 	%r61, %r66;
	@%p3 bra 	$L__BB1_5;
	and.b32  	%r42, %r3, 33554416;
	neg.s32 	%r59, %r42;
	cvt.u64.u32 	%rd60, %r66;
	add.s64 	%rd61, %rd5, %rd60;
	shl.b64 	%rd62, %rd61, 2;
	add.s64 	%rd63, %rd62, %rd4;
	add.s64 	%rd95, %rd63, 8192;
	mov.f32 	%f157, 0f00000000;
	mov.u32 	%r61, %r66;
$L__BB1_4:
	.pragma "nounroll";
	ld.global.nc.f32 	%f20, [%rd95+-8192];
	fma.rn.f32 	%f21, %f20, %f20, %f157;
	ld.global.nc.f32 	%f22, [%rd95+-7168];
	fma.rn.f32 	%f23, %f22, %f22, %f21;
	ld.global.nc.f32 	%f24, [%rd95+-6144];
	fma.rn.f32 	%f25, %f24, %f24, %f23;
	ld.global.nc.f32 	%f26, [%rd95+-5120];
	fma.rn.f32 	%f27, %f26, %f26, %f25;
	ld.global.nc.f32 	%f28, [%rd95+-4096];
	fma.rn.f32 	%f29, %f28, %f28, %f27;
	ld.global.nc.f32 	%f30, [%rd95+-3072];
	fma.rn.f32 	%f31, %f30, %f30, %f29;
	ld.global.nc.f32 	%f32, [%rd95+-2048];
	fma.rn.f32 	%f33, %f32, %f32, %f31;
	ld.global.nc.f32 	%f34, [%rd95+-1024];
	fma.rn.f32 	%f35, %f34, %f34, %f33;
	ld.global.nc.f32 	%f36, [%rd95];
	fma.rn.f32 	%f37, %f36, %f36, %f35;
	ld.global.nc.f32 	%f38, [%rd95+1024];
	fma.rn.f32 	%f39, %f38, %f38, %f37;
	ld.global.nc.f32 	%f40, [%rd95+2048];
	fma.rn.f32 	%f41, %f40, %f40, %f39;
	ld.global.nc.f32 	%f42, [%rd95+3072];
	fma.rn.f32 	%f43, %f42, %f42, %f41;
	ld.global.nc.f32 	%f44, [%rd95+4096];
	fma.rn.f32 	%f45, %f44, %f44, %f43;
	ld.global.nc.f32 	%f46, [%rd95+5120];
	fma.rn.f32 	%f47, %f46, %f46, %f45;
	ld.global.nc.f32 	%f48, [%rd95+6144];
	fma.rn.f32 	%f49, %f48, %f48, %f47;
	ld.global.nc.f32 	%f50, [%rd95+7168];
	fma.rn.f32 	%f157, %f50, %f50, %f49;
	add.s32 	%r61, %r61, 4096;
	add.s32 	%r59, %r59, 16;
	add.s64 	%rd95, %rd95, 16384;
	setp.ne.s32 	%p4, %r59, 0;
	@%p4 bra 	$L__BB1_4;
$L__BB1_5:
	setp.eq.s32 	%p5, %r4, 0;
	@%p5 bra 	$L__BB1_14;
	and.b32  	%r11, %r3, 7;
	setp.lt.u32 	%p6, %r4, 8;
	@%p6 bra 	$L__BB1_8;
	cvt.u64.u32 	%rd64, %r61;
	add.s64 	%rd65, %rd5, %rd64;
	shl.b64 	%rd66, %rd65, 2;
	add.s64 	%rd67, %rd4, %rd66;
	ld.global.nc.f32 	%f52, [%rd67];
	fma.rn.f32 	%f53, %f52, %f52, %f157;
	ld.global.nc.f32 	%f54, [%rd67+1024];
	fma.rn.f32 	%f55, %f54, %f54, %f53;
	ld.global.nc.f32 	%f56, [%rd67+2048];
	fma.rn.f32 	%f57, %f56, %f56, %f55;
	ld.global.nc.f32 	%f58, [%rd67+3072];
	fma.rn.f32 	%f59, %f58, %f58, %f57;
	ld.global.nc.f32 	%f60, [%rd67+4096];
	fma.rn.f32 	%f61, %f60, %f60, %f59;
	ld.global.nc.f32 	%f62, [%rd67+5120];
	fma.rn.f32 	%f63, %f62, %f62, %f61;
	ld.global.nc.f32 	%f64, [%rd67+6144];
	fma.rn.f32 	%f65, %f64, %f64, %f63;
	ld.global.nc.f32 	%f66, [%rd67+7168];
	fma.rn.f32 	%f157, %f66, %f66, %f65;
	add.s32 	%r61, %r61, 2048;
$L__BB1_8:
	setp.eq.s32 	%p7, %r11, 0;
	@%p7 bra 	$L__BB1_14;
	and.b32  	%r14, %r3, 3;
	setp.lt.u32 	%p8, %r11, 4;
	@%p8 bra 	$L__BB1_11;
	cvt.u64.u32 	%rd68, %r61;
	add.s64 	%rd69, %rd5, %rd68;
	shl.b64 	%rd70, %rd69, 2;
	add.s64 	%rd71, %rd4, %rd70;
	ld.global.nc.f32 	%f68, [%rd71];
	fma.rn.f32 	%f69, %f68, %f68, %f157;
	ld.global.nc.f32 	%f70, [%rd71+1024];
	fma.rn.f32 	%f71, %f70, %f70, %f69;
	ld.global.nc.f32 	%f72, [%rd71+2048];
	fma.rn.f32 	%f73, %f72, %f72, %f71;
	ld.global.nc.f32 	%f74, [%rd71+3072];
	fma.rn.f32 	%f157, %f74, %f74, %f73;
	add.s32 	%r61, %r61, 1024;
$L__BB1_11:
	setp.eq.s32 	%p9, %r14, 0;
	@%p9 bra 	$L__BB1_14;
	cvt.u64.u32 	%rd72, %r61;
	add.s64 	%rd73, %rd5, %rd72;
	shl.b64 	%rd74, %rd73, 2;
	add.s64 	%rd96, %rd4, %rd74;
	neg.s32 	%r64, %r14;
$L__BB1_13:
	.pragma "nounroll";
	ld.global.nc.f32 	%f75, [%rd96];
	fma.rn.f32 	%f157, %f75, %f75, %f157;
	add.s64 	%rd96, %rd96, 1024;
	add.s32 	%r64, %r64, 1;
	setp.ne.s32 	%p10, %r64, 0;
	@%p10 bra 	$L__BB1_13;
$L__BB1_14:
	shl.b32 	%r43, %r66, 2;
	mov.u32 	%r44, s_part;
	add.s32 	%r20, %r44, %r43;
	st.shared.f32 	[%r20], %f157;
	bar.sync 	0;
	setp.gt.u32 	%p11, %r66, 127;
	@%p11 bra 	$L__BB1_16;
	ld.shared.f32 	%f76, [%r20+512];
	ld.shared.f32 	%f77, [%r20];
	add.f32 	%f78, %f76, %f77;
	st.shared.f32 	[%r20], %f78;
$L__BB1_16:
	bar.sync 	0;
	setp.gt.u32 	%p12, %r66, 63;
	@%p12 bra 	$L__BB1_18;
	ld.shared.f32 	%f79, [%r20+256];
	ld.shared.f32 	%f80, [%r20];
	add.f32 	%f81, %f79, %f80;
	st.shared.f32 	[%r20], %f81;
$L__BB1_18:
	bar.sync 	0;
	setp.gt.u32 	%p13, %r66, 31;
	@%p13 bra 	$L__BB1_20;
	ld.shared.f32 	%f82, [%r20+128];
	ld.shared.f32 	%f83, [%r20];
	add.f32 	%f84, %f82, %f83;
	st.shared.f32 	[%r20], %f84;
$L__BB1_20:
	bar.sync 	0;
	setp.gt.u32 	%p14, %r66, 15;
	@%p14 bra 	$L__BB1_22;
	ld.shared.f32 	%f85, [%r20+64];
	ld.shared.f32 	%f86, [%r20];
	add.f32 	%f87, %f85, %f86;
	st.shared.f32 	[%r20], %f87;
$L__BB1_22:
	bar.sync 	0;
	setp.gt.u32 	%p15, %r66, 7;
	@%p15 bra 	$L__BB1_24;
	ld.shared.f32 	%f88, [%r20+32];
	ld.shared.f32 	%f89, [%r20];
	add.f32 	%f90, %f88, %f89;
	st.shared.f32 	[%r20], %f90;
$L__BB1_24:
	bar.sync 	0;
	setp.gt.u32 	%p16, %r66, 3;
	@%p16 bra 	$L__BB1_26;
	ld.shared.f32 	%f91, [%r20+16];
	ld.shared.f32 	%f92, [%r20];
	add.f32 	%f93, %f91, %f92;
	st.shared.f32 	[%r20], %f93;
$L__BB1_26:
	bar.sync 	0;
	setp.gt.u32 	%p17, %r66, 1;
	@%p17 bra 	$L__BB1_28;
	ld.shared.f32 	%f94, [%r20+8];
	ld.shared.f32 	%f95, [%r20];
	add.f32 	%f96, %f94, %f95;
	st.shared.f32 	[%r20], %f96;
$L__BB1_28:
	bar.sync 	0;
	setp.ne.s32 	%p18, %r66, 0;
	@%p18 bra 	$L__BB1_30;
	ld.shared.f32 	%f97, [s_part+4];
	ld.shared.f32 	%f98, [%r20];
	add.f32 	%f99, %f97, %f98;
	st.shared.f32 	[%r20], %f99;
$L__BB1_30:
	setp.ge.s32 	%p19, %r66, %r37;
	bar.sync 	0;
	ld.shared.f32 	%f100, [s_part];
	cvt.rn.f32.s32 	%f101, %r37;
	div.rn.f32 	%f102, %f100, %f101;
	add.f32 	%f103, %f15, %f102;
	rsqrt.approx.f32 	%f14, %f103;
	bar.sync 	0;
	@%p19 bra 	$L__BB1_44;
	setp.ne.s64 	%p20, %rd54, 0;
	@%p20 bra 	$L__BB1_38;
	not.b32 	%r52, %r66;
	add.s32 	%r21, %r37, %r52;
	and.b32  	%r53, %r21, 768;
	setp.eq.s32 	%p25, %r53, 768;
	@%p25 bra 	$L__BB1_35;
	shr.u32 	%r54, %r21, 8;
	add.s32 	%r55, %r54, 1;
	and.b32  	%r56, %r55, 3;
	cvt.u64.u32 	%rd85, %r66;
	mul.wide.u32 	%rd86, %r66, 4;
	add.s64 	%rd99, %rd3, %rd86;
	add.s64 	%rd87, %rd5, %rd85;
	shl.b64 	%rd88, %rd87, 2;
	add.s64 	%rd98, %rd1, %rd88;
	add.s64 	%rd97, %rd4, %rd88;
	neg.s32 	%r65, %r56;
	shl.b32 	%r57, %r55, 8;
	and.b32  	%r58, %r57, 768;
	add.s32 	%r66, %r66, %r58;
$L__BB1_34:
	.pragma "nounroll";
	ld.global.nc.f32 	%f129, [%rd97];
	mul.f32 	%f130, %f14, %f129;
	ld.global.nc.f32 	%f131, [%rd99];
	mul.f32 	%f132, %f130, %f131;
	st.global.f32 	[%rd98], %f132;
	add.s64 	%rd99, %rd99, 1024;
	add.s64 	%rd98, %rd98, 1024;
	add.s64 	%rd97, %rd97, 1024;
	add.s32 	%r65, %r65, 1;
	setp.ne.s32 	%p26, %r65, 0;
	@%p26 bra 	$L__BB1_34;
$L__BB1_35:
	setp.lt.u32 	%p27, %r21, 768;
	@%p27 bra 	$L__BB1_44;
	cvt.u64.u32 	%rd89, %r66;
	add.s64 	%rd90, %rd5, %rd89;
	shl.b64 	%rd91, %rd90, 2;
	add.s64 	%rd92, %rd91, 2048;
	add.s64 	%rd102, %rd4, %rd92;
	add.s64 	%rd101, %rd1, %rd92;
	mul.wide.u32 	%rd93, %r66, 4;
	add.s64 	%rd94, %rd93, %rd3;
	add.s64 	%rd100, %rd94, 2048;
$L__BB1_37:
	ld.global.nc.f32 	%f133, [%rd102+-2048];
	mul.f32 	%f134, %f14, %f133;
	ld.global.nc.f32 	%f135, [%rd100+-2048];
	mul.f32 	%f136, %f134, %f135;
	st.global.f32 	[%rd101+-2048], %f136;
	ld.global.nc.f32 	%f137, [%rd102+-1024];
	mul.f32 	%f138, %f14, %f137;
	ld.global.nc.f32 	%f139, [%rd100+-1024];
	mul.f32 	%f140, %f138, %f139;
	st.global.f32 	[%rd101+-1024], %f140;
	ld.global.nc.f32 	%f141, [%rd102];
	mul.f32 	%f142, %f14, %f141;
	ld.global.nc.f32 	%f143, [%rd100];
	mul.f32 	%f144, %f142, %f143;
	st.global.f32 	[%rd101], %f144;
	ld.global.nc.f32 	%f145, [%rd102+1024];
	mul.f32 	%f146, %f14, %f145;
	ld.global.nc.f32 	%f147, [%rd100+1024];
	mul.f32 	%f148, %f146, %f147;
	st.global.f32 	[%rd101+1024], %f148;
	add.s32 	%r66, %r66, 1024;
	add.s64 	%rd102, %rd102, 4096;
	add.s64 	%rd101, %rd101, 4096;
	add.s64 	%rd100, %rd100, 4096;
	setp.lt.s32 	%p28, %r66, %r37;
	@%p28 bra 	$L__BB1_37;
	bra.uni 	$L__BB1_44;
$L__BB1_38:
	not.b32 	%r45, %r66;
	add.s32 	%r29, %r37, %r45;
	and.b32  	%r46, %r29, 768;
	setp.eq.s32 	%p21, %r46, 768;
	@%p21 bra 	$L__BB1_41;
	shr.u32 	%r47, %r29, 8;
	add.s32 	%r48, %r47, 1;
	and.b32  	%r49, %r48, 3;
	cvt.u64.u32 	%rd75, %r66;
	mul.wide.u32 	%rd76, %r66, 4;
	add.s64 	%rd106, %rd2, %rd76;
	add.s64 	%rd105, %rd3, %rd76;
	add.s64 	%rd77, %rd5, %rd75;
	shl.b64 	%rd78, %rd77, 2;
	add.s64 	%rd104, %rd1, %rd78;
	add.s64 	%rd103, %rd4, %rd78;
	neg.s32 	%r68, %r49;
	shl.b32 	%r50, %r48, 8;
	and.b32  	%r51, %r50, 768;
	add.s32 	%r66, %r66, %r51;
$L__BB1_40:
	.pragma "nounroll";
	ld.global.nc.f32 	%f104, [%rd103];
	mul.f32 	%f105, %f14, %f104;
	ld.global.nc.f32 	%f106, [%rd105];
	ld.global.nc.f32 	%f107, [%rd106];
	fma.rn.f32 	%f108, %f105, %f106, %f107;
	st.global.f32 	[%rd104], %f108;
	add.s64 	%rd106, %rd106, 1024;
	add.s64 	%rd105, %rd105, 1024;
	add.s64 	%rd104, %rd104, 1024;
	add.s64 	%rd103, %rd103, 1024;
	add.s32 	%r68, %r68, 1;
	setp.ne.s32 	%p22, %r68, 0;
	@%p22 bra 	$L__BB1_40;
$L__BB1_41:
	setp.lt.u32 	%p23, %r29, 768;
	@%p23 bra 	$L__BB1_44;
	cvt.u64.u32 	%rd79, %r66;
	add.s64 	%rd80, %rd5, %rd79;
	shl.b64 	%rd81, %rd80, 2;
	add.s64 	%rd82, %rd81, 2048;
	add.s64 	%rd110, %rd4, %rd82;
	add.s64 	%rd109, %rd1, %rd82;
	mul.wide.u32 	%rd83, %r66, 4;
	add.s64 	%rd84, %rd83, 2048;
	add.s64 	%rd108, %rd3, %rd84;
	add.s64 	%rd107, %rd2, %rd84;
$L__BB1_43:
	ld.global.nc.f32 	%f109, [%rd110+-2048];
	mul.f32 	%f110, %f14, %f109;
	ld.global.nc.f32 	%f111, [%rd108+-2048];
	ld.global.nc.f32 	%f112, [%rd107+-2048];
	fma.rn.f32 	%f113, %f110, %f111, %f112;
	st.global.f32 	[%rd109+-2048], %f113;
	ld.global.nc.f32 	%f114, [%rd110+-1024];
	mul.f32 	%f115, %f14, %f114;
	ld.global.nc.f32 	%f116, [%rd108+-1024];
	ld.global.nc.f32 	%f117, [%rd107+-1024];
	fma.rn.f32 	%f118, %f115, %f116, %f117;
	st.global.f32 	[%rd109+-1024], %f118;
	ld.global.nc.f32 	%f119, [%rd110];
	mul.f32 	%f120, %f14, %f119;
	ld.global.nc.f32 	%f121, [%rd108];
	ld.global.nc.f32 	%f122, [%rd107];
	fma.rn.f32 	%f123, %f120, %f121, %f122;
	st.global.f32 	[%rd109], %f123;
	ld.global.nc.f32 	%f124, [%rd110+1024];
	mul.f32 	%f125, %f14, %f124;
	ld.global.nc.f32 	%f126, [%rd108+1024];
	ld.global.nc.f32 	%f127, [%rd107+1024];
	fma.rn.f32 	%f128, %f125, %f126, %f127;
	st.global.f32 	[%rd109+1024], %f128;
	add.s32 	%r66, %r66, 1024;
	add.s64 	%rd110, %rd110, 4096;
	add.s64 	%rd109, %rd109, 4096;
	add.s64 	%rd108, %rd108, 4096;
	add.s64 	%rd107, %rd107, 4096;
	setp.lt.s32 	%p24, %r66, %r37;
	@%p24 bra 	$L__BB1_43;
$L__BB1_44:
	ret;

}
	// .globl	_Z22rmsnorm_forward_kernelILi512EEvPKfS1_S1_Pfiif
.visible .entry _Z22rmsnorm_forward_kernelILi512EEvPKfS1_S1_Pfiif(
	.param .u64 .ptr .align 1 _Z22rmsnorm_forward_kernelILi512EEvPKfS1_S1_Pfiif_param_0,
	.param .u64 .ptr .align 1 _Z22rmsnorm_forward_kernelILi512EEvPKfS1_S1_Pfiif_param_1,
	.param .u64 .ptr .align 1 _Z22rmsnorm_forward_kernelILi512EEvPKfS1_S1_Pfiif_param_2,
	.param .u64 .ptr .align 1 _Z22rmsnorm_forward_kernelILi512EEvPKfS1_S1_Pfiif_param_3,
	.param .u32 _Z22rmsnorm_forward_kernelILi512EEvPKfS1_S1_Pfiif_param_4,
	.param .u32 _Z22rmsnorm_forward_kernelILi512EEvPKfS1_S1_Pfiif_param_5,
	.param .f32 _Z22rmsnorm_forward_kernelILi512EEvPKfS1_S1_Pfiif_param_6
)
{
	.reg .pred 	%p<30>;
	.reg .b32 	%r<71>;
	.reg .b32 	%f<161>;
	.reg .b64 	%rd<111>;

	ld.param.u64 	%rd55, [_Z22rmsnorm_forward_kernelILi512EEvPKfS1_S1_Pfiif_param_0];
	ld.param.u64 	%rd56, [_Z22rmsnorm_forward_kernelILi512EEvPKfS1_S1_Pfiif_param_1];
	ld.param.u64 	%rd54, [_Z22rmsnorm_forward_kernelILi512EEvPKfS1_S1_Pfiif_param_2];
	ld.param.u64 	%rd57, [_Z22rmsnorm_forward_kernelILi512EEvPKfS1_S1_Pfiif_param_3];
	ld.param.u32 	%r38, [_Z22rmsnorm_forward_kernelILi512EEvPKfS1_S1_Pfiif_param_4];
	ld.param.u32 	%r37, [_Z22rmsnorm_forward_kernelILi512EEvPKfS1_S1_Pfiif_param_5];
	ld.param.f32 	%f15, [_Z22rmsnorm_forward_kernelILi512EEvPKfS1_S1_Pfiif_param_6];
	cvta.to.global.u64 	%rd1, %rd57;
	cvta.to.global.u64 	%rd2, %rd54;
	cvta.to.global.u64 	%rd3, %rd56;
	cvta.to.global.u64 	%rd4, %rd55;
	mov.u32 	%r1, %ctaid.x;
	setp.ge.s32 	%p1, %r1, %r38;
	@%p1 bra 	$L__BB2_46;
	mov.u32 	%r66, %tid.x;
	cvt.u64.u32 	%rd58, %r1;
	cvt.s64.s32 	%rd59, %r37;
	mul.lo.s64 	%rd5, %rd59, %rd58;
	setp.ge.s32 	%p2, %r66, %r37;
	mov.f32 	%f160, 0f00000000;
	@%p2 bra 	$L__BB2_14;
	not.b32 	%r39, %r66;
	add.s32 	%r40, %r37, %r39;
	shr.u32 	%r41, %r40, 9;
	add.s32 	%r3, %r41, 1;
	and.b32  	%r4, %r3, 15;
	setp.lt.u32 	%p3, %r40, 7680;
	mov.f32 	%f160, 0f00000000;
	mov.u32 	%r61, %r66;
	@%p3 bra 	$L__BB2_5;
	and.b32  	%r42, %r3, 16777200;
	neg.s32 	%r59, %r42;
	cvt.u64.u32 	%rd60, %r66;
	add.s64 	%rd61, %rd5, %rd60;
	shl.b64 	%rd62, %rd61, 2;
	add.s64 	%rd63, %rd62, %rd4;
	add.s64 	%rd95, %rd63, 16384;
	mov.f32 	%f160, 0f00000000;
	mov.u32 	%r61, %r66;
$L__BB2_4:
	.pragma "nounroll";
	ld.global.nc.f32 	%f20, [%rd95+-16384];
	fma.rn.f32 	%f21, %f20, %f20, %f160;
	ld.global.nc.f32 	%f22, [%rd95+-14336];
	fma.rn.f32 	%f23, %f22, %f22, %f21;
	ld.global.nc.f32 	%f24, [%rd95+-12288];
	fma.rn.f32 	%f25, %f24, %f24, %f23;
	ld.global.nc.f32 	%f26, [%rd95+-10240];
	fma.rn.f32 	%f27, %f26, %f26, %f25;
	ld.global.nc.f32 	%f28, [%rd95+-8192];
	fma.rn.f32 	%f29, %f28, %f28, %f27;
	ld.global.nc.f32 	%f30, [%rd95+-6144];
	fma.rn.f32 	%f31, %f30, %f30, %f29;
	ld.global.nc.f32 	%f32, [%rd95+-4096];
	fma.rn.f32 	%f33, %f32, %f32, %f31;
	ld.global.nc.f32 	%f34, [%rd95+-2048];
	fma.rn.f32 	%f35, %f34, %f34, %f33;
	ld.global.nc.f32 	%f36, [%rd95];
	fma.rn.f32 	%f37, %f36, %f36, %f35;
	ld.global.nc.f32 	%f38, [%rd95+2048];
	fma.rn.f32 	%f39, %f38, %f38, %f37;
	ld.global.nc.f32 	%f40, [%rd95+4096];
	fma.rn.f32 	%f41, %f40, %f40, %f39;
	ld.global.nc.f32 	%f42, [%rd95+6144];
	fma.rn.f32 	%f43, %f42, %f42, %f41;
	ld.global.nc.f32 	%f44, [%rd95+8192];
	fma.rn.f32 	%f45, %f44, %f44, %f43;
	ld.global.nc.f32 	%f46, [%rd95+10240];
	fma.rn.f32 	%f47, %f46, %f46, %f45;
	ld.global.nc.f32 	%f48, [%rd95+12288];
	fma.rn.f32 	%f49, %f48, %f48, %f47;
	ld.global.nc.f32 	%f50, [%rd95+14336];
	fma.rn.f32 	%f160, %f50, %f50, %f49;
	add.s32 	%r61, %r61, 8192;
	add.s32 	%r59, %r59, 16;
	add.s64 	%rd95, %rd95, 32768;
	setp.ne.s32 	%p4, %r59, 0;
	@%p4 bra 	$L__BB2_4;
$L__BB2_5:
	setp.eq.s32 	%p5, %r4, 0;
	@%p5 bra 	$L__BB2_14;
	and.b32  	%r11, %r3, 7;
	setp.lt.u32 	%p6, %r4, 8;
	@%p6 bra 	$L__BB2_8;
	cvt.u64.u32 	%rd64, %r61;
	add.s64 	%rd65, %rd5, %rd64;
	shl.b64 	%rd66, %rd65, 2;
	add.s64 	%rd67, %rd4, %rd66;
	ld.global.nc.f32 	%f52, [%rd67];
	fma.rn.f32 	%f53, %f52, %f52, %f160;
	ld.global.nc.f32 	%f54, [%rd67+2048];
	fma.rn.f32 	%f55, %f54, %f54, %f53;
	ld.global.nc.f32 	%f56, [%rd67+4096];
	fma.rn.f32 	%f57, %f56, %f56, %f55;
	ld.global.nc.f32 	%f58, [%rd67+6144];
	fma.rn.f32 	%f59, %f58, %f58, %f57;
	ld.global.nc.f32 	%f60, [%rd67+8192];
	fma.rn.f32 	%f61, %f60, %f60, %f59;
	ld.global.nc.f32 	%f62, [%rd67+10240];
	fma.rn.f32 	%f63, %f62, %f62, %f61;
	ld.global.nc.f32 	%f64, [%rd67+12288];
	fma.rn.f32 	%f65, %f64, %f64, %f63;
	ld.global.nc.f32 	%f66, [%rd67+14336];
	fma.rn.f32 	%f160, %f66, %f66, %f65;
	add.s32 	%r61, %r61, 4096;
$L__BB2_8:
	setp.eq.s32 	%p7, %r11, 0;
	@%p7 bra 	$L__BB2_14;
	and.b32  	%r14, %r3, 3;
	setp.lt.u32 	%p8, %r11, 4;
	@%p8 bra 	$L__BB2_11;
	cvt.u64.u32 	%rd68, %r61;
	add.s64 	%rd69, %rd5, %rd68;
	shl.b64 	%rd70, %rd69, 2;
	add.s64 	%rd71, %rd4, %rd70;
	ld.global.nc.f32 	%f68, [%rd71];
	fma.rn.f32 	%f69, %f68, %f68, %f160;
	ld.global.nc.f32 	%f70, [%rd71+2048];
	fma.rn.f32 	%f71, %f70, %f70, %f69;
	ld.global.nc.f32 	%f72, [%rd71+4096];
	fma.rn.f32 	%f73, %f72, %f72, %f71;
	ld.global.nc.f32 	%f74, [%rd71+6144];
	fma.rn.f32 	%f160, %f74, %f74, %f73;
	add.s32 	%r61, %r61, 2048;
$L__BB2_11:
	setp.eq.s32 	%p9, %r14, 0;
	@%p9 bra 	$L__BB2_14;
	cvt.u64.u32 	%rd72, %r61;
	add.s64 	%rd73, %rd5, %rd72;
	shl.b64 	%rd74, %rd73, 2;
	add.s64 	%rd96, %rd4, %rd74;
	neg.s32 	%r64, %r14;
$L__BB2_13:
	.pragma "nounroll";
	ld.global.nc.f32 	%f75, [%rd96];
	fma.rn.f32 	%f160, %f75, %f75, %f160;
	add.s64 	%rd96, %rd96, 2048;
	add.s32 	%r64, %r64, 1;
	setp.ne.s32 	%p10, %r64, 0;
	@%p10 bra 	$L__BB2_13;
$L__BB2_14:
	shl.b32 	%r43, %r66, 2;
	mov.u32 	%r44, s_part;
	add.s32 	%r20, %r44, %r43;
	st.shared.f32 	[%r20], %f160;
	bar.sync 	0;
	setp.gt.u32 	%p11, %r66, 255;
	@%p11 bra 	$L__BB2_16;
	ld.shared.f32 	%f76, [%r20+1024];
	ld.shared.f32 	%f77, [%r20];
	add.f32 	%f78, %f76, %f77;
	st.shared.f32 	[%r20], %f78;
$L__BB2_16:
	bar.sync 	0;
	setp.gt.u32 	%p12, %r66, 127;
	@%p12 bra 	$L__BB2_18;
	ld.shared.f32 	%f79, [%r20+512];
	ld.shared.f32 	%f80, [%r20];
	add.f32 	%f81, %f79, %f80;
	st.shared.f32 	[%r20], %f81;
$L__BB2_18:
	bar.sync 	0;
	setp.gt.u32 	%p13, %r66, 63;
	@%p13 bra 	$L__BB2_20;
	ld.shared.f32 	%f82, [%r20+256];
	ld.shared.f32 	%f83, [%r20];
	add.f32 	%f84, %f82, %f83;
	st.shared.f32 	[%r20], %f84;
$L__BB2_20:
	bar.sync 	0;
	setp.gt.u32 	%p14, %r66, 31;
	@%p14 bra 	$L__BB2_22;
	ld.shared.f32 	%f85, [%r20+128];
	ld.shared.f32 	%f86, [%r20];
	add.f32 	%f87, %f85, %f86;
	st.shared.f32 	[%r20], %f87;
$L__BB2_22:
	bar.sync 	0;
	setp.gt.u32 	%p15, %r66, 15;
	@%p15 bra 	$L__BB2_24;
	ld.shared.f32 	%f88, [%r20+64];
	ld.shared.f32 	%f89, [%r20];
	add.f32 	%f90, %f88, %f89;
	st.shared.f32 	[%r20], %f90;
$L__BB2_24:
	bar.sync 	0;
	setp.gt.u32 	%p16, %r66, 7;
	@%p16 bra 	$L__BB2_26;
	ld.shared.f32 	%f91, [%r20+32];
	ld.shared.f32 	%f92, [%r20];
	add.f32 	%f93, %f91, %f92;
	st.shared.f32 	[%r20], %f93;
$L__BB2_26:
	bar.sync 	0;
	setp.gt.u32 	%p17, %r66, 3;
	@%p17 bra 	$L__BB2_28;
	ld.shared.f32 	%f94, [%r20+16];
	ld.shared.f32 	%f95, [%r20];
	add.f32 	%f96, %f94, %f95;
	st.shared.f32 	[%r20], %f96;
$L__BB2_28:
	bar.sync 	0;
	setp.gt.u32 	%p18, %r66, 1;
	@%p18 bra 	$L__BB2_30;
	ld.shared.f32 	%f97, [%r20+8];
	ld.shared.f32 	%f98, [%r20];
	add.f32 	%f99, %f97, %f98;
	st.shared.f32 	[%r20], %f99;
$L__BB2_30:
	bar.sync 	0;
	setp.ne.s32 	%p19, %r66, 0;
	@%p19 bra 	$L__BB2_32;
	ld.shared.f32 	%f100, [s_part+4];
	ld.shared.f32 	%f101, [%r20];
	add.f32 	%f102, %f100, %f101;
	st.shared.f32 	[%r20], %f102;
$L__BB2_32:
	setp.ge.s32 	%p20, %r66, %r37;
	bar.sync 	0;
	ld.shared.f32 	%f103, [s_part];
	cvt.rn.f32.s32 	%f104, %r37;
	div.rn.f32 	%f105, %f103, %f104;
	add.f32 	%f106, %f15, %f105;
	rsqrt.approx.f32 	%f14, %f106;
	bar.sync 	0;
	@%p20 bra 	$L__BB2_46;
	setp.ne.s64 	%p21, %rd54, 0;
	@%p21 bra 	$L__BB2_40;
	not.b32 	%r52, %r66;
	add.s32 	%r21, %r37, %r52;
	and.b32  	%r53, %r21, 1536;
	setp.eq.s32 	%p26, %r53, 1536;
	@%p26 bra 	$L__BB2_37;
	shr.u32 	%r54, %r21, 9;
	add.s32 	%r55, %r54, 1;
	and.b32  	%r56, %r55, 3;
	cvt.u64.u32 	%rd85, %r66;
	mul.wide.u32 	%rd86, %r66, 4;
	add.s64 	%rd99, %rd3, %rd86;
	add.s64 	%rd87, %rd5, %rd85;
	shl.b64 	%rd88, %rd87, 2;
	add.s64 	%rd98, %rd1, %rd88;
	add.s64 	%rd97, %rd4, %rd88;
	neg.s32 	%r65, %r56;
	shl.b32 	%r57, %r55, 9;
	and.b32  	%r58, %r57, 1536;
	add.s32 	%r66, %r66, %r58;
$L__BB2_36:
	.pragma "nounroll";
	ld.global.nc.f32 	%f132, [%rd97];
	mul.f32 	%f133, %f14, %f132;
	ld.global.nc.f32 	%f134, [%rd99];
	mul.f32 	%f135, %f133, %f134;
	st.global.f32 	[%rd98], %f135;
	add.s64 	%rd99, %rd99, 2048;
	add.s64 	%rd98, %rd98, 2048;
	add.s64 	%rd97, %rd97, 2048;
	add.s32 	%r65, %r65, 1;
	setp.ne.s32 	%p27, %r65, 0;
	@%p27 bra 	$L__BB2_36;
$L__BB2_37:
	setp.lt.u32 	%p28, %r21, 1536;
	@%p28 bra 	$L__BB2_46;
	cvt.u64.u32 	%rd89, %r66;
	add.s64 	%rd90, %rd5, %rd89;
	shl.b64 	%rd91, %rd90, 2;
	add.s64 	%rd92, %rd91, 4096;
	add.s64 	%rd102, %rd4, %rd92;
	add.s64 	%rd101, %rd1, %rd92;
	mul.wide.u32 	%rd93, %r66, 4;
	add.s64 	%rd94, %rd93, %rd3;
	add.s64 	%rd100, %rd94, 4096;
$L__BB2_39:
	ld.global.nc.f32 	%f136, [%rd102+-4096];
	mul.f32 	%f137, %f14, %f136;
	ld.global.nc.f32 	%f138, [%rd100+-4096];
	mul.f32 	%f139, %f137, %f138;
	st.global.f32 	[%rd101+-4096], %f139;
	ld.global.nc.f32 	%f140, [%rd102+-2048];
	mul.f32 	%f141, %f14, %f140;
	ld.global.nc.f32 	%f142, [%rd100+-2048];
	mul.f32 	%f143, %f141, %f142;
	st.global.f32 	[%rd101+-2048], %f143;
	ld.global.nc.f32 	%f144, [%rd102];
	mul.f32 	%f145, %f14, %f144;
	ld.global.nc.f32 	%f146, [%rd100];
	mul.f32 	%f147, %f145, %f146;
	st.global.f32 	[%rd101], %f147;
	ld.global.nc.f32 	%f148, [%rd102+2048];
	mul.f32 	%f149, %f14, %f148;
	ld.global.nc.f32 	%f150, [%rd100+2048];
	mul.f32 	%f151, %f149, %f150;
	st.global.f32 	[%rd101+2048], %f151;
	add.s32 	%r66, %r66, 2048;
	add.s64 	%rd102, %rd102, 8192;
	add.s64 	%rd101, %rd101, 8192;
	add.s64 	%rd100, %rd100, 8192;
	setp.lt.s32 	%p29, %r66, %r37;
	@%p29 bra 	$L__BB2_39;
	bra.uni 	$L__BB2_46;
$L__BB2_40:
	not.b32 	%r45, %r66;
	add.s32 	%r29, %r37, %r45;
	and.b32  	%r46, %r29, 1536;
	setp.eq.s32 	%p22, %r46, 1536;
	@%p22 bra 	$L__BB2_43;
	shr.u32 	%r47, %r29, 9;
	add.s32 	%r48, %r47, 1;
	and.b32  	%r49, %r48, 3;
	cvt.u64.u32 	%rd75, %r66;
	mul.wide.u32 	%rd76, %r66, 4;
	add.s64 	%rd106, %rd2, %rd76;
	add.s64 	%rd105, %rd3, %rd76;
	add.s64 	%rd77, %rd5, %rd75;
	shl.b64 	%rd78, %rd77, 2;
	add.s64 	%rd104, %rd1, %rd78;
	add.s64 	%rd103, %rd4, %rd78;
	neg.s32 	%r68, %r49;
	shl.b32 	%r50, %r48, 9;
	and.b32  	%r51, %r50, 1536;
	add.s32 	%r66, %r66, %r51;
$L__BB2_42:
	.pragma "nounroll";
	ld.global.nc.f32 	%f107, [%rd103];
	mul.f32 	%f108, %f14, %f107;
	ld.global.nc.f32 	%f109, [%rd105];
	ld.global.nc.f32 	%f110, [%rd106];
	fma.rn.f32 	%f111, %f108, %f109, %f110;
	st.global.f32 	[%rd104], %f111;
	add.s64 	%rd106, %rd106, 2048;
	add.s64 	%rd105, %rd105, 2048;
	add.s64 	%rd104, %rd104, 2048;
	add.s64 	%rd103, %rd103, 2048;
	add.s32 	%r68, %r68, 1;
	setp.ne.s32 	%p23, %r68, 0;
	@%p23 bra 	$L__BB2_42;
$L__BB2_43:
	setp.lt.u32 	%p24, %r29, 1536;
	@%p24 bra 	$L__BB2_46;
	cvt.u64.u32 	%rd79, %r66;
	add.s64 	%rd80, %rd5, %rd79;
	shl.b64 	%rd81, %rd80, 2;
	add.s64 	%rd82, %rd81, 4096;
	add.s64 	%rd110, %rd4, %rd82;
	add.s64 	%rd109, %rd1, %rd82;
	mul.wide.u32 	%rd83, %r66, 4;
	add.s64 	%rd84, %rd83, 4096;
	add.s64 	%rd108, %rd3, %rd84;
	add.s64 	%rd107, %rd2, %rd84;
$L__BB2_45:
	ld.global.nc.f32 	%f112, [%rd110+-4096];
	mul.f32 	%f113, %f14, %f112;
	ld.global.nc.f32 	%f114, [%rd108+-4096];
	ld.global.nc.f32 	%f115, [%rd107+-4096];
	fma.rn.f32 	%f116, %f113, %f114, %f115;
	st.global.f32 	[%rd109+-4096], %f116;
	ld.global.nc.f32 	%f117, [%rd110+-2048];
	mul.f32 	%f118, %f14, %f117;
	ld.global.nc.f32 	%f119, [%rd108+-2048];
	ld.global.nc.f32 	%f120, [%rd107+-2048];
	fma.rn.f32 	%f121, %f118, %f119, %f120;
	st.global.f32 	[%rd109+-2048], %f121;
	ld.global.nc.f32 	%f122, [%rd110];
	mul.f32 	%f123, %f14, %f122;
	ld.global.nc.f32 	%f124, [%rd108];
	ld.global.nc.f32 	%f125, [%rd107];
	fma.rn.f32 	%f126, %f123, %f124, %f125;
	st.global.f32 	[%rd109], %f126;
	ld.global.nc.f32 	%f127, [%rd110+2048];
	mul.f32 	%f128, %f14, %f127;
	ld.global.nc.f32 	%f129, [%rd108+2048];
	ld.global.nc.f32 	%f130, [%rd107+2048];
	fma.rn.f32 	%f131, %f128, %f129, %f130;
	st.global.f32 	[%rd109+2048], %f131;
	add.s32 	%r66, %r66, 2048;
	add.s64 	%rd110, %rd110, 8192;
	add.s64 	%rd109, %rd109, 8192;
	add.s64 	%rd108, %rd108, 8192;
	add.s64 	%rd107, %rd107, 8192;
	setp.lt.s32 	%p25, %r66, %r37;
	@%p25 bra 	$L__BB2_45;
$L__BB2_46:
	ret;

}


// ===== COMPILED SASS (sm_100) =====

	.target	sm_100

	.elftype	@"ET_EXEC"


//--------------------- .note.nv.tkinfo           --------------------------
	.section	.note.nv.tkinfo,"",@"SHT_NOTE"
	.sectionflags	@"SHF_NOTE_NV_TKINFO"
	.tkinfo
        /*0018*/ 	.word	0x00000002
        /*0030*/ 	.string	""
        /*0030*/ 	.string	"ptxas"
        /*0030*/ 	.string	"Cuda compilation tools, release 13.0, V13.0.88"
        /*0030*/ 	.string	"Build cuda_13.0.r13.0/compiler.36424714_0"
        /*0030*/ 	.string	"-arch sm_100 -m 64 "



//--------------------- .note.nv.cuinfo           --------------------------
	.section	.note.nv.cuinfo,"",@"SHT_NOTE"
	.sectionflags	@"SHF_NOTE_NV_CUINFO"
        /*0018*/ 	.short	0x0002
        /*001a*/ 	.short	0x0064
        /*001c*/ 	.short	0x0082
	.zero		2


//--------------------- .nv.info                  --------------------------
	.section	.nv.info,"",@"SHT_CUDA_INFO"
	.align	4


	//----- nvinfo : EIATTR_REGCOUNT
	.align		4
        /*0000*/ 	.byte	0x04, 0x2f
        /*0002*/ 	.short	(.L_1 - .L_0)
	.align		4
.L_0:
        /*0004*/ 	.word	index@(_Z22rmsnorm_forward_kernelILi128EEvPKfS1_S1_Pfiif)
        /*0008*/ 	.word	0x00000020


	//----- nvinfo : EIATTR_FRAME_SIZE
	.align		4
.L_1:
        /*000c*/ 	.byte	0x04, 0x11
        /*000e*/ 	.short	(.L_3 - .L_2)
	.align		4
.L_2:
        /*0010*/ 	.word	index@($__internal_2_$__cuda_sm3x_div_rn_noftz_f32_slowpath)
        /*0014*/ 	.word	0x00000000


	//----- nvinfo : EIATTR_FRAME_SIZE
	.align		4
.L_3:
        /*0018*/ 	.byte	0x04, 0x11
        /*001a*/ 	.short	(.L_5 - .L_4)
	.align		4
.L_4:
        /*001c*/ 	.word	index@(_Z22rmsnorm_forward_kernelILi128EEvPKfS1_S1_Pfiif)
        /*0020*/ 	.word	0x00000000


	//----- nvinfo : EIATTR_REGCOUNT
	.align		4
.L_5:
        /*0024*/ 	.byte	0x04, 0x2f
        /*0026*/ 	.short	(.L_7 - .L_6)
	.align		4
.L_6:
        /*0028*/ 	.word	index@(_Z22rmsnorm_forward_kernelILi256EEvPKfS1_S1_Pfiif)
        /*002c*/ 	.word	0x00000020


	//----- nvinfo : EIATTR_FRAME_SIZE
	.align		4
.L_7:
        /*0030*/ 	.byte	0x04, 0x11
        /*0032*/ 	.short	(.L_9 - .L_8)
	.align		4
.L_8:
        /*0034*/ 	.word	index@($__internal_1_$__cuda_sm3x_div_rn_noftz_f32_slowpath)
        /*0038*/ 	.word	0x00000000


	//----- nvinfo : EIATTR_FRAME_SIZE
	.align		4
.L_9:
        /*003c*/ 	.byte	0x04, 0x11
        /*003e*/ 	.short	(.L_11 - .L_10)
	.align		4
.L_10:
        /*0040*/ 	.word	index@(_Z22rmsnorm_forward_kernelILi256EEvPKfS1_S1_Pfiif)
        /*0044*/ 	.word	0x00000000


	//----- nvinfo : EIATTR_REGCOUNT
	.align		4
.L_11:
        /*0048*/ 	.byte	0x04, 0x2f
        /*004a*/ 	.short	(.L_13 - .L_12)
	.align		4
.L_12:
        /*004c*/ 	.word	index@(_Z22rmsnorm_forward_kernelILi512EEvPKfS1_S1_Pfiif)
        /*0050*/ 	.word	0x00000020


	//----- nvinfo : EIATTR_FRAME_SIZE
	.align		4
.L_13:
        /*0054*/ 	.byte	0x04, 0x11
        /*0056*/ 	.short	(.L_15 - .L_14)
	.align		4
.L_14:
        /*0058*/ 	.word	index@($__internal_0_$__cuda_sm3x_div_rn_noftz_f32_slowpath)
        /*005c*/ 	.word	0x00000000


	//----- nvinfo : EIATTR_FRAME_SIZE
	.align		4
.L_15:
        /*0060*/ 	.byte	0x04, 0x11
        /*0062*/ 	.short	(.L_17 - .L_16)
	.align		4
.L_16:
        /*0064*/ 	.word	index@(_Z22rmsnorm_forward_kernelILi512EEvPKfS1_S1_Pfiif)
        /*0068*/ 	.word	0x00000000


	//----- nvinfo : EIATTR_MIN_STACK_SIZE
	.align		4
.L_17:
        /*006c*/ 	.byte	0x04, 0x12
        /*006e*/ 	.short	(.L_19 - .L_18)
	.align		4
.L_18:
        /*0070*/ 	.word	index@(_Z22rmsnorm_forward_kernelILi512EEvPKfS1_S1_Pfiif)
        /*0074*/ 	.word	0x00000000


	//----- nvinfo : EIATTR_MIN_STACK_SIZE
	.align		4
.L_19:
        /*0078*/ 	.byte	0x04, 0x12
        /*007a*/ 	.short	(.L_21 - .L_20)
	.align		4
.L_20:
        /*007c*/ 	.word	index@(_Z22rmsnorm_forward_kernelILi256EEvPKfS1_S1_Pfiif)
        /*0080*/ 	.word	0x00000000


	//----- nvinfo : EIATTR_MIN_STACK_SIZE
	.align		4
.L_21:
        /*0084*/ 	.byte	0x04, 0x12
        /*0086*/ 	.short	(.L_23 - .L_22)
	.align		4
.L_22:
        /*0088*/ 	.word	index@(_Z22rmsnorm_forward_kernelILi128EEvPKfS1_S1_Pfiif)
        /*008c*/ 	.word	0x00000000
.L_23:


//--------------------- .nv.compat                --------------------------
	.section	.nv.compat,"",@"SHT_CUDA_COMPAT_INFO"
	.align	4
        /*0000*/ 	.byte	0x02, 0x09, 0x00, 0x00, 0x02, 0x02, 0x01, 0x00, 0x02, 0x05, 0x05, 0x00, 0x03, 0x07, 0x01, 0x01
        /*0010*/ 	.byte	0x02, 0x03, 0x00, 0x00, 0x02, 0x06, 0x01, 0x00, 0x04, 0x0b, 0x08, 0x00, 0x01, 0x00, 0x00, 0x00
        /*0020*/ 	.byte	0x00, 0x00, 0x00, 0x00


//--------------------- .nv.info._Z22rmsnorm_forward_kernelILi512EEvPKfS1_S1_Pfiif --------------------------
	.section	.nv.info._Z22rmsnorm_forward_kernelILi512EEvPKfS1_S1_Pfiif,"",@"SHT_CUDA_INFO"
	.sectionflags	@""
	.align	4


	//----- nvinfo : EIATTR_CUDA_API_VERSION
	.align		4
        /*0000*/ 	.byte	0x04, 0x37
        /*0002*/ 	.short	(.L_25 - .L_24)
.L_24:
        /*0004*/ 	.word	0x00000082


	//----- nvinfo : EIATTR_KPARAM_INFO
	.align		4
.L_25:
        /*0008*/ 	.byte	0x04, 0x17
        /*000a*/ 	.short	(.L_27 - .L_26)
.L_26:
        /*000c*/ 	.word	0x00000000
        /*0010*/ 	.short	0x0006
        /*0012*/ 	.short	0x0028
        /*0014*/ 	.byte	0x00, 0xf0, 0x11, 0x00


	//----- nvinfo : EIATTR_KPARAM_INFO
	.align		4
.L_27:
        /*0018*/ 	.byte	0x04, 0x17
        /*001a*/ 	.short	(.L_29 - .L_28)
.L_28:
        /*001c*/ 	.word	0x00000000
        /*0020*/ 	.short	0x0005
        /*0022*/ 	.short	0x0024
        /*0024*/ 	.byte	0x00, 0xf0, 0x11, 0x00


	//----- nvinfo : EIATTR_KPARAM_INFO
	.align		4
.L_29:
        /*0028*/ 	.byte	0x04, 0x17
        /*002a*/ 	.short	(.L_31 - .L_30)
.L_30:
        /*002c*/ 	.word	0x00000000
        /*0030*/ 	.short	0x0004
        /*0032*/ 	.short	0x0020
        /*0034*/ 	.byte	0x00, 0xf0, 0x11, 0x00


	//----- nvinfo : EIATTR_KPARAM_INFO
	.align		4
.L_31:
        /*0038*/ 	.byte	0x04, 0x17
        /*003a*/ 	.short	(.L_33 - .L_32)
.L_32:
        /*003c*/ 	.word	0x00000000
        /*0040*/ 	.short	0x0003
        /*0042*/ 	.short	0x0018
        /*0044*/ 	.byte	0x00, 0xf5, 0x21, 0x00


	//----- nvinfo : EIATTR_KPARAM_INFO
	.align		4
.L_33:
        /*0048*/ 	.byte	0x04, 0x17
        /*004a*/ 	.short	(.L_35 - .L_34)
.L_34:
        /*004c*/ 	.word	0x00000000
        /*0050*/ 	.short	0x0002
        /*0052*/ 	.short	0x0010
        /*0054*/ 	.byte	0x00, 0xf5, 0x21, 0x00


	//----- nvinfo : EIATTR_KPARAM_INFO
	.align		4
.L_35:
        /*0058*/ 	.byte	0x04, 0x17
        /*005a*/ 	.short	(.L_37 - .L_36)
.L_36:
        /*005c*/ 	.word	0x00000000
        /*0060*/ 	.short	0x0001
        /*0062*/ 	.short	0x0008
        /*0064*/ 	.byte	0x00, 0xf5, 0x21, 0x00


	//----- nvinfo : EIATTR_KPARAM_INFO
	.align		4
.L_37:
        /*0068*/ 	.byte	0x04, 0x17
        /*006a*/ 	.short	(.L_39 - .L_38)
.L_38:
        /*006c*/ 	.word	0x00000000
        /*0070*/ 	.short	0x0000
        /*0072*/ 	.short	0x0000
        /*0074*/ 	.byte	0x00, 0xf5, 0x21, 0x00


	//----- nvinfo : EIATTR_SPARSE_MMA_MASK
	.align		4
.L_39:
        /*0078*/ 	.byte	0x03, 0x50
        /*007a*/ 	.short	0x0000


	//----- nvinfo : EIATTR_MAXREG_COUNT
	.align		4
        /*007c*/ 	.byte	0x03, 0x1b
        /*007e*/ 	.short	0x00ff


	//----- nvinfo : EIATTR_NUM_BARRIERS
	.align		4
        /*0080*/ 	.byte	0x02, 0x4c
        /*0082*/ 	.byte	0x01
	.zero		1


	//----- nvinfo : EIATTR_MERCURY_ISA_VERSION
	.align		4
        /*0084*/ 	.byte	0x03, 0x5f
        /*0086*/ 	.short	0x0101


	//----- nvinfo : EIATTR_VRC_CTA_INIT_COUNT
	.align		4
        /*0088*/ 	.byte	0x02, 0x4a
	.zero		1
	.zero		1


	//----- nvinfo : EIATTR_EXIT_INSTR_OFFSETS
	.align		4
        /*008c*/ 	.byte	0x04, 0x1c
        /*008e*/ 	.short	(.L_41 - .L_40)


	//   ....[0]....
.L_40:
        /*0090*/ 	.word	0x00000040


	//   ....[1]....
        /*0094*/ 	.word	0x00000db0


	//   ....[2]....
        /*0098*/ 	.word	0x00001140


	//   ....[3]....
        /*009c*/ 	.word	0x00001be0


	//   ....[4]....
        /*00a0*/ 	.word	0x00001d30


	//   ....[5]....
        /*00a4*/ 	.word	0x00002070


	//   ....[6]....
        /*00a8*/ 	.word	0x00002d00


	//   ....[7]....
        /*00ac*/ 	.word	0x00002e90


	//----- nvinfo : EIATTR_CRS_STACK_SIZE
	.align		4
.L_41:
        /*00b0*/ 	.byte	0x04, 0x1e
        /*00b2*/ 	.short	(.L_43 - .L_42)
.L_42:
        /*00b4*/ 	.word	0x00000000


	//----- nvinfo : EIATTR_CBANK_PARAM_SIZE
	.align		4
.L_43:
        /*00b8*/ 	.byte	0x03, 0x19
        /*00ba*/ 	.short	0x002c


	//----- nvinfo : EIATTR_PARAM_CBANK
	.align		4
        /*00bc*/ 	.byte	0x04, 0x0a
        /*00be*/ 	.short	(.L_45 - .L_44)
	.align		4
.L_44:
        /*00c0*/ 	.word	index@(.nv.constant0._Z22rmsnorm_forward_kernelILi512EEvPKfS1_S1_Pfiif)
        /*00c4*/ 	.short	0x0380
        /*00c6*/ 	.short	0x002c


	//----- nvinfo : EIATTR_SW_WAR
	.align		4
.L_45:
        /*00c8*/ 	.byte	0x04, 0x36
        /*00ca*/ 	.short	(.L_47 - .L_46)
.L_46:
        /*00cc*/ 	.word	0x00000008
.L_47:


//--------------------- .nv.info._Z22rmsnorm_forward_kernelILi256EEvPKfS1_S1_Pfiif --------------------------
	.section	.nv.info._Z22rmsnorm_forward_kernelILi256EEvPKfS1_S1_Pfiif,"",@"SHT_CUDA_INFO"
	.sectionflags	@""
	.align	4


	//----- nvinfo : EIATTR_CUDA_API_VERSION
	.align		4
        /*0000*/ 	.byte	0x04, 0x37
        /*0002*/ 	.short	(.L_49 - .L_48)
.L_48:
        /*0004*/ 	.word	0x00000082


	//----- nvinfo : EIATTR_KPARAM_INFO
	.align		4
.L_49:
        /*0008*/ 	.byte	0x04, 0x17
        /*000a*/ 	.short	(.L_51 - .L_50)
.L_50:
        /*000c*/ 	.word	0x00000000
        /*0010*/ 	.short	0x0006
        /*0012*/ 	.short	0x0028
        /*0014*/ 	.byte	0x00, 0xf0, 0x11, 0x00


	//----- nvinfo : EIATTR_KPARAM_INFO
	.align		4
.L_51:
        /*0018*/ 	.byte	0x04, 0x17
        /*001a*/ 	.short	(.L_53 - .L_52)
.L_52:
        /*001c*/ 	.word	0x00000000
        /*0020*/ 	.short	0x0005
        /*0022*/ 	.short	0x0024
        /*0024*/ 	.byte	0x00, 0xf0, 0x11, 0x00


	//----- nvinfo : EIATTR_KPARAM_INFO
	.align		4
.L_53:
        /*0028*/ 	.byte	0x04, 0x17
        /*002a*/ 	.short	(.L_55 - .L_54)
.L_54:
        /*002c*/ 	.word	0x00000000
        /*0030*/ 	.short	0x0004
        /*0032*/ 	.short	0x0020
        /*0034*/ 	.byte	0x00, 0xf0, 0x11, 0x00


	//----- nvinfo : EIATTR_KPARAM_INFO
	.align		4
.L_55:
        /*0038*/ 	.byte	0x04, 0x17
        /*003a*/ 	.short	(.L_57 - .L_56)
.L_56:
        /*003c*/ 	.word	0x00000000
        /*0040*/ 	.short	0x0003
        /*0042*/ 	.short	0x0018
        /*0044*/ 	.byte	0x00, 0xf5, 0x21, 0x00


	//----- nvinfo : EIATTR_KPARAM_INFO
	.align		4
.L_57:
        /*0048*/ 	.byte	0x04, 0x17
        /*004a*/ 	.short	(.L_59 - .L_58)
.L_58:
        /*004c*/ 	.word	0x00000000
        /*0050*/ 	.short	0x0002
        /*0052*/ 	.short	0x0010
        /*0054*/ 	.byte	0x00, 0xf5, 0x21, 0x00


	//----- nvinfo : EIATTR_KPARAM_INFO
	.align		4
.L_59:
        /*0058*/ 	.byte	0x04, 0x17
        /*005a*/ 	.short	(.L_61 - .L_60)
.L_60:
        /*005c*/ 	.word	0x00000000
        /*0060*/ 	.short	0x0001
        /*0062*/ 	.short	0x0008
        /*0064*/ 	.byte	0x00, 0xf5, 0x21, 0x00


	//----- nvinfo : EIATTR_KPARAM_INFO
	.align		4
.L_61:
        /*0068*/ 	.byte	0x04, 0x17
        /*006a*/ 	.short	(.L_63 - .L_62)
.L_62:
        /*006c*/ 	.word	0x00000000
        /*0070*/ 	.short	0x0000
        /*0072*/ 	.short	0x0000
        /*0074*/ 	.byte	0x00, 0xf5, 0x21, 0x00


	//----- nvinfo : EIATTR_SPARSE_MMA_MASK
	.align		4
.L_63:
        /*0078*/ 	.byte	0x03, 0x50
        /*007a*/ 	.short	0x0000


	//----- nvinfo : EIATTR_MAXREG_COUNT
	.align		4
        /*007c*/ 	.byte	0x03, 0x1b
        /*007e*/ 	.short	0x00ff


	//----- nvinfo : EIATTR_NUM_BARRIERS
	.align		4
        /*0080*/ 	.byte	0x02, 0x4c
        /*0082*/ 	.byte	0x01
	.zero		1


	//----- nvinfo : EIATTR_MERCURY_ISA_VERSION
	.align		4
        /*0084*/ 	.byte	0x03, 0x5f
        /*0086*/ 	.short	0x0101


	//----- nvinfo : EIATTR_VRC_CTA_INIT_COUNT
	.align		4
        /*0088*/ 	.byte	0x02, 0x4a
	.zero		1
	.zero		1


	//----- nvinfo : EIATTR_EXIT_INSTR_OFFSETS
	.align		4
        /*008c*/ 	.byte	0x04, 0x1c
        /*008e*/ 	.short	(.L_65 - .L_64)


	//   ....[0]....
.L_64:
        /*0090*/ 	.word	0x00000040


	//   ....[1]....
        /*0094*/ 	.word	0x00000d50


	//   ....[2]....
        /*0098*/ 	.word	0x000010e0


	//   ....[3]....
        /*009c*/ 	.word	0x00001b80


	//   ....[4]....
        /*00a0*/ 	.word	0x00001cd0


	//   ....[5]....
        /*00a4*/ 	.word	0x00002010


	//   ....[6]....
        /*00a8*/ 	.word	0x00002ca0


	//   ....[7]....
        /*00ac*/ 	.word	0x00002e30


	//----- nvinfo : EIATTR_CRS_STACK_SIZE
	.align		4
.L_65:
        /*00b0*/ 	.byte	0x04, 0x1e
        /*00b2*/ 	.short	(.L_67 - .L_66)
.L_66:
        /*00b4*/ 	.word	0x00000000


	//----- nvinfo : EIATTR_CBANK_PARAM_SIZE
	.align		4
.L_67:
        /*00b8*/ 	.byte	0x03, 0x19
        /*00ba*/ 	.short	0x002c


	//----- nvinfo : EIATTR_PARAM_CBANK
	.align		4
        /*00bc*/ 	.byte	0x04, 0x0a
        /*00be*/ 	.short	(.L_69 - .L_68)
	.align		4
.L_68:
        /*00c0*/ 	.word	index@(.nv.constant0._Z22rmsnorm_forward_kernelILi256EEvPKfS1_S1_Pfiif)
        /*00c4*/ 	.short	0x0380
        /*00c6*/ 	.short	0x002c


	//----- nvinfo : EIATTR_SW_WAR
	.align		4
.L_69:
        /*00c8*/ 	.byte	0x04, 0x36
        /*00ca*/ 	.short	(.L_71 - .L_70)
.L_70:
        /*00cc*/ 	.word	0x00000008
.L_71:


//--------------------- .nv.info._Z22rmsnorm_forward_kernelILi128EEvPKfS1_S1_Pfiif --------------------------
	.section	.nv.info._Z22rmsnorm_forward_kernelILi128EEvPKfS1_S1_Pfiif,"",@"SHT_CUDA_INFO"
	.sectionflags	@""
	.align	4


	//----- nvinfo : EIATTR_CUDA_API_VERSION
	.align		4
        /*0000*/ 	.byte	0x04, 0x37
        /*0002*/ 	.short	(.L_73 - .L_72)
.L_72:
        /*0004*/ 	.word	0x00000082


	//----- nvinfo : EIATTR_KPARAM_INFO
	.align		4
.L_73:
        /*0008*/ 	.byte	0x04, 0x17
        /*000a*/ 	.short	(.L_75 - .L_74)
.L_74:
        /*000c*/ 	.word	0x00000000
        /*0010*/ 	.short	0x0006
        /*0012*/ 	.short	0x0028
        /*0014*/ 	.byte	0x00, 0xf0, 0x11, 0x00


	//----- nvinfo : EIATTR_KPARAM_INFO
	.align		4
.L_75:
        /*0018*/ 	.byte	0x04, 0x17
        /*001a*/ 	.short	(.L_77 - .L_76)
.L_76:
        /*001c*/ 	.word	0x00000000
        /*0020*/ 	.short	0x0005
        /*0022*/ 	.short	0x0024
        /*0024*/ 	.byte	0x00, 0xf0, 0x11, 0x00


	//----- nvinfo : EIATTR_KPARAM_INFO
	.align		4
.L_77:
        /*0028*/ 	.byte	0x04, 0x17
        /*002a*/ 	.short	(.L_79 - .L_78)
.L_78:
        /*002c*/ 	.word	0x00000000
        /*0030*/ 	.short	0x0004
        /*0032*/ 	.short	0x0020
        /*0034*/ 	.byte	0x00, 0xf0, 0x11, 0x00


	//----- nvinfo : EIATTR_KPARAM_INFO
	.align		4
.L_79:
        /*0038*/ 	.byte	0x04, 0x17
        /*003a*/ 	.short	(.L_81 - .L_80)
.L_80:
        /*003c*/ 	.word	0x00000000
        /*0040*/ 	.short	0x0003
        /*0042*/ 	.short	0x0018
        /*0044*/ 	.byte	0x00, 0xf5, 0x21, 0x00


	//----- nvinfo : EIATTR_KPARAM_INFO
	.align		4
.L_81:
        /*0048*/ 	.byte	0x04, 0x17
        /*004a*/ 	.short	(.L_83 - .L_82)
.L_82:
        /*004c*/ 	.word	0x00000000
        /*0050*/ 	.short	0x0002
        /*0052*/ 	.short	0x0010
        /*0054*/ 	.byte	0x00, 0xf5, 0x21, 0x00


	//----- nvinfo : EIATTR_KPARAM_INFO
	.align		4
.L_83:
        /*0058*/ 	.byte	0x04, 0x17
        /*005a*/ 	.short	(.L_85 - .L_84)
.L_84:
        /*005c*/ 	.word	0x00000000
        /*0060*/ 	.short	0x0001
        /*0062*/ 	.short	0x0008
        /*0064*/ 	.byte	0x00, 0xf5, 0x21, 0x00


	//----- nvinfo : EIATTR_KPARAM_INFO
	.align		4
.L_85:
        /*0068*/ 	.byte	0x04, 0x17
        /*006a*/ 	.short	(.L_87 - .L_86)
.L_86:
        /*006c*/ 	.word	0x00000000
        /*0070*/ 	.short	0x0000
        /*0072*/ 	.short	0x0000
        /*0074*/ 	.byte	0x00, 0xf5, 0x21, 0x00


	//----- nvinfo : EIATTR_SPARSE_MMA_MASK
	.align		4
.L_87:
        /*0078*/ 	.byte	0x03, 0x50
        /*007a*/ 	.short	0x0000


	//----- nvinfo : EIATTR_MAXREG_COUNT
	.align		4
        /*007c*/ 	.byte	0x03, 0x1b
        /*007e*/ 	.short	0x00ff


	//----- nvinfo : EIATTR_NUM_BARRIERS
	.align		4
        /*0080*/ 	.byte	0x02, 0x4c
        /*0082*/ 	.byte	0x01
	.zero		1


	//----- nvinfo : EIATTR_MERCURY_ISA_VERSION
	.align		4
        /*0084*/ 	.byte	0x03, 0x5f
        /*0086*/ 	.short	0x0101


	//----- nvinfo : EIATTR_VRC_CTA_INIT_COUNT
	.align		4
        /*0088*/ 	.byte	0x02, 0x4a
	.zero		1
	.zero		1


	//----- nvinfo : EIATTR_EXIT_INSTR_OFFSETS
	.align		4
        /*008c*/ 	.byte	0x04, 0x1c
        /*008e*/ 	.short	(.L_89 - .L_88)


	//   ....[0]....
.L_88:
        /*0090*/ 	.word	0x00000040


	//   ....[1]....
        /*0094*/ 	.word	0x00000cf0


	//   ....[2]....
        /*0098*/ 	.word	0x00001080


	//   ....[3]....
        /*009c*/ 	.word	0x00001b20


	//   ....[4]....
        /*00a0*/ 	.word	0x00001c70


	//   ....[5]....
        /*00a4*/ 	.word	0x00001fb0


	//   ....[6]....
        /*00a8*/ 	.word	0x00002c40


	//   ....[7]....
        /*00ac*/ 	.word	0x00002dd0


	//----- nvinfo : EIATTR_CRS_STACK_SIZE
	.align		4
.L_89:
        /*00b0*/ 	.byte	0x04, 0x1e
        /*00b2*/ 	.short	(.L_91 - .L_90)
.L_90:
        /*00b4*/ 	.word	0x00000000


	//----- nvinfo : EIATTR_CBANK_PARAM_SIZE
	.align		4
.L_91:
        /*00b8*/ 	.byte	0x03, 0x19
        /*00ba*/ 	.short	0x002c


	//----- nvinfo : EIATTR_PARAM_CBANK
	.align		4
        /*00bc*/ 	.byte	0x04, 0x0a
        /*00be*/ 	.short	(.L_93 - .L_92)
	.align		4
.L_92:
        /*00c0*/ 	.word	index@(.nv.constant0._Z22rmsnorm_forward_kernelILi128EEvPKfS1_S1_Pfiif)
        /*00c4*/ 	.short	0x0380
        /*00c6*/ 	.short	0x002c


	//----- nvinfo : EIATTR_SW_WAR
	.align		4
.L_93:
        /*00c8*/ 	.byte	0x04, 0x36
        /*00ca*/ 	.short	(.L_95 - .L_94)
.L_94:
        /*00cc*/ 	.word	0x00000008
.L_95:


//--------------------- .nv.callgraph             --------------------------
	.section	.nv.callgraph,"",@"SHT_CUDA_CALLGRAPH"
	.align	4
	.sectionentsize	8
	.align		4
        /*0000*/ 	.word	0x00000000
	.align		4
        /*0004*/ 	.word	0xffffffff
	.align		4
        /*0008*/ 	.word	0x00000000
	.align		4
        /*000c*/ 	.word	0xfffffffe
	.align		4
        /*0010*/ 	.word	0x00000000
	.align		4
        /*0014*/ 	.word	0xfffffffd
	.align		4
        /*0018*/ 	.word	0x00000000
	.align		4
        /*001c*/ 	.word	0xfffffffc


//--------------------- .text._Z22rmsnorm_forward_kernelILi512EEvPKfS1_S1_Pfiif --------------------------
	.section	.text._Z22rmsnorm_forward_kernelILi512EEvPKfS1_S1_Pfiif,"ax",@progbits
	.align	128
        .global         _Z22rmsnorm_forward_kernelILi512EEvPKfS1_S1_Pfiif
        .type           _Z22rmsnorm_forward_kernelILi512EEvPKfS1_S1_Pfiif,@function
        .size           _Z22rmsnorm_forward_kernelILi512EEvPKfS1_S1_Pfiif,(.L_x_111 - _Z22rmsnorm_forward_kernelILi512EEvPKfS1_S1_Pfiif)
        .other          _Z22rmsnorm_forward_kernelILi512EEvPKfS1_S1_Pfiif,@"STO_CUDA_ENTRY STV_DEFAULT"
_Z22rmsnorm_forward_kernelILi512EEvPKfS1_S1_Pfiif:
.text._Z22rmsnorm_forward_kernelILi512EEvPKfS1_S1_Pfiif:
[----:B------:R-:W-:Y:S08]  /*0000*/  LDC R1, c[0x0][0x37c] ;  /* 0x0000df00ff017b82 */ /* 0x000ff00000000800 */
[----:B------:R-:W0:Y:S08]  /*0010*/  S2UR UR4, SR_CTAID.X ;  /* 0x00000000000479c3 */ /* 0x000e300000002500 */
[----:B------:R-:W0:Y:S02]  /*0020*/  LDC R0, c[0x0][0x3a0] ;  /* 0x0000e800ff007b82 */ /* 0x000e240000000800 */
[----:B0-----:R-:W-:-:S13]  /*0030*/  ISETP.LE.AND P0, PT, R0, UR4, PT ;  /* 0x0000000400007c0c */ /* 0x001fda000bf03270 */
[----:B------:R-:W-:Y:S05]  /*0040*/  @P0 EXIT ;  /* 0x000000000000094d */ /* 0x000fea0003800000 */
[----:B------:R-:W0:Y:S01]  /*0050*/  S2R R2, SR_TID.X ;  /* 0x0000000000027919 */ /* 0x000e220000002100 */
[----:B------:R-:W1:Y:S01]  /*0060*/  LDCU UR7, c[0x0][0x3a4] ;  /* 0x00007480ff0777ac */ /* 0x000e620008000800 */
[----:B------:R-:W-:Y:S01]  /*0070*/  BSSY.RECONVERGENT B0, `(.L_x_0) ;  /* 0x0000085000007945 */ /* 0x000fe20003800200 */
[----:B------:R-:W-:Y:S01]  /*0080*/  HFMA2 R6, -RZ, RZ, 0, 0 ;  /* 0x00000000ff067431 */ /* 0x000fe200000001ff */
[----:B------:R-:W2:Y:S01]  /*0090*/  LDCU.64 UR8, c[0x0][0x358] ;  /* 0x00006b00ff0877ac */ /* 0x000ea20008000a00 */
[----:B-1----:R-:W-:Y:S02]  /*00a0*/  USHF.R.S32.HI UR5, URZ, 0x1f, UR7 ;  /* 0x0000001fff057899 */ /* 0x002fe40008011407 */
[----:B------:R-:W-:Y:S02]  /*00b0*/  UIMAD.WIDE.U32 UR10, UR4, UR7, URZ ;  /* 0x00000007040a72a5 */ /* 0x000fe4000f8e00ff */
[----:B------:R-:W-:-:S04]  /*00c0*/  UIMAD UR5, UR5, UR4, URZ ;  /* 0x00000004050572a4 */ /* 0x000fc8000f8e02ff */
[----:B------:R-:W-:Y:S01]  /*00d0*/  UIADD3 UR6, UPT, UPT, UR11, UR5, URZ ;  /* 0x000000050b067290 */ /* 0x000fe2000fffe0ff */
[----:B0-----:R-:W-:-:S13]  /*00e0*/  ISETP.GE.AND P0, PT, R2, UR7, PT ;  /* 0x0000000702007c0c */ /* 0x001fda000bf06270 */
[----:B--2---:R-:W-:Y:S05]  /*00f0*/  @P0 BRA `(.L_x_1) ;  /* 0x0000000400f00947 */ /* 0x004fea0003800000 */
[----:B------:R-:W-:Y:S01]  /*0100*/  LOP3.LUT R0, RZ, R2, RZ, 0x33, !PT ;  /* 0x00000002ff007212 */ /* 0x000fe200078e33ff */
[----:B------:R-:W-:Y:S01]  /*0110*/  BSSY.RECONVERGENT B1, `(.L_x_2) ;  /* 0x000003a000017945 */ /* 0x000fe20003800200 */
[----:B------:R-:W-:-:S03]  /*0120*/  MOV R6, RZ ;  /* 0x000000ff00067202 */ /* 0x000fc60000000f00 */
[----:B------:R-:W-:-:S05]  /*0130*/  VIADD R0, R0, UR7 ;  /* 0x0000000700007c36 */ /* 0x000fca0008000000 */
[C---:B------:R-:W-:Y:S02]  /*0140*/  ISETP.GE.U32.AND P1, PT, R0.reuse, 0x1e00, PT ;  /* 0x00001e000000780c */ /* 0x040fe40003f26070 */
[----:B------:R-:W-:Y:S01]  /*0150*/  LEA.HI R3, R0, 0x1, RZ, 0x17 ;  /* 0x0000000100037811 */ /* 0x000fe200078fb8ff */
[----:B------:R-:W-:-:S03]  /*0160*/  IMAD.MOV.U32 R0, RZ, RZ, R2 ;  /* 0x000000ffff007224 */ /* 0x000fc600078e0002 */
[----:B------:R-:W-:-:S04]  /*0170*/  LOP3.LUT R18, R3, 0xf, RZ, 0xc0, !PT ;  /* 0x0000000f03127812 */ /* 0x000fc800078ec0ff */
[----:B------:R-:W-:-:S03]  /*0180*/  ISETP.NE.AND P0, PT, R18, RZ, PT ;  /* 0x000000ff1200720c */ /* 0x000fc60003f05270 */
[----:B------:R-:W-:Y:S10]  /*0190*/  @!P1 BRA `(.L_x_3) ;  /* 0x0000000000c49947 */ /* 0x000ff40003800000 */
[----:B------:R-:W0:Y:S01]  /*01a0*/  LDCU.64 UR4, c[0x0][0x380] ;  /* 0x00007000ff0477ac */ /* 0x000e220008000a00 */
[----:B------:R-:W-:Y:S01]  /*01b0*/  IADD3 R5, P1, PT, R2, UR10, RZ ;  /* 0x0000000a02057c10 */ /* 0x000fe2000ff3e0ff */
[----:B------:R-:W-:Y:S01]  /*01c0*/  IMAD.MOV.U32 R6, RZ, RZ, RZ ;  /* 0x000000ffff067224 */ /* 0x000fe200078e00ff */
[----:B------:R-:W-:Y:S02]  /*01d0*/  LOP3.LUT R8, R3, 0xfffff0, RZ, 0xc0, !PT ;  /* 0x00fffff003087812 */ /* 0x000fe400078ec0ff */
[----:B------:R-:W-:-:S03]  /*01e0*/  IADD3.X R0, PT, PT, RZ, UR6, RZ, P1, !PT ;  /* 0x00000006ff007c10 */ /* 0x000fc60008ffe4ff */
[----:B------:R-:W-:Y:S01]  /*01f0*/  IMAD.MOV R8, RZ, RZ, -R8 ;  /* 0x000000ffff087224 */ /* 0x000fe200078e0a08 */
[----:B0-----:R-:W-:-:S04]  /*0200*/  LEA R4, P2, R5, UR4, 0x2 ;  /* 0x0000000405047c11 */ /* 0x001fc8000f8410ff */
[----:B------:R-:W-:Y:S02]  /*0210*/  IADD3 R4, P1, PT, R4, 0x4000, RZ ;  /* 0x0000400004047810 */ /* 0x000fe40007f3e0ff */
[----:B------:R-:W-:Y:S02]  /*0220*/  LEA.HI.X R5, R5, UR5, R0, 0x2, P2 ;  /* 0x0000000505057c11 */ /* 0x000fe400090f1400 */
[----:B------:R-:W-:Y:S02]  /*0230*/  MOV R0, R2 ;  /* 0x0000000200007202 */ /* 0x000fe40000000f00 */
[----:B------:R-:W-:-:S07]  /*0240*/  IADD3.X R5, PT, PT, RZ, R5, RZ, P1, !PT ;  /* 0x00000005ff057210 */ /* 0x000fce0000ffe4ff */
.L_x_4:
[----:B------:R-:W2:Y:S04]  /*0250*/  LDG.E.CONSTANT R19, desc[UR8][R4.64+-0x4000] ;  /* 0xffc0000804137981 */ /* 0x000ea8000c1e9900 */
[----:B------:R-:W3:Y:S04]  /*0260*/  LDG.E.CONSTANT R21, desc[UR8][R4.64+-0x3800] ;  /* 0xffc8000804157981 */ /* 0x000ee8000c1e9900 */
[----:B------:R-:W4:Y:S04]  /*0270*/  LDG.E.CONSTANT R23, desc[UR8][R4.64+-0x3000] ;  /* 0xffd0000804177981 */ /* 0x000f28000c1e9900 */
[----:B------:R-:W5:Y:S04]  /*0280*/  LDG.E.CONSTANT R25, desc[UR8][R4.64+-0x2800] ;  /* 0xffd8000804197981 */ /* 0x000f68000c1e9900 */
        /* <DEDUP_REMOVED lines=11> */
[----:B------:R0:W5:Y:S01]  /*0340*/  LDG.E.CONSTANT R9, desc[UR8][R4.64+0x3800] ;  /* 0x0038000804097981 */ /* 0x000162000c1e9900 */
[----:B------:R-:W-:-:S02]  /*0350*/  VIADD R8, R8, 0x10 ;  /* 0x0000001008087836 */ /* 0x000fc40000000000 */
[----:B------:R-:W-:-:S03]  /*0360*/  VIADD R0, R0, 0x2000 ;  /* 0x0000200000007836 */ /* 0x000fc60000000000 */
[----:B------:R-:W-:Y:S02]  /*0370*/  ISETP.NE.AND P1, PT, R8, RZ, PT ;  /* 0x000000ff0800720c */ /* 0x000fe40003f25270 */
[----:B0-----:R-:W-:-:S04]  /*0380*/  IADD3 R4, P2, PT, R4, 0x8000, RZ ;  /* 0x0000800004047810 */ /* 0x001fc80007f5e0ff */
[----:B------:R-:W-:Y:S01]  /*0390*/  IADD3.X R5, PT, PT, RZ, R5, RZ, P2, !PT ;  /* 0x00000005ff057210 */ /* 0x000fe200017fe4ff */
[----:B--2---:R-:W-:-:S04]  /*03a0*/  FFMA R6, R19, R19, R6 ;  /* 0x0000001313067223 */ /* 0x004fc80000000006 */
[----:B---3--:R-:W-:-:S04]  /*03b0*/  FFMA R6, R21, R21, R6 ;  /* 0x0000001515067223 */ /* 0x008fc80000000006 */
[----:B----4-:R-:W-:-:S04]  /*03c0*/  FFMA R6, R23, R23, R6 ;  /* 0x0000001717067223 */ /* 0x010fc80000000006 */
[----:B-----5:R-:W-:-:S04]  /*03d0*/  FFMA R6, R25, R25, R6 ;  /* 0x0000001919067223 */ /* 0x020fc80000000006 */
[----:B------:R-:W-:-:S04]  /*03e0*/  FFMA R6, R27, R27, R6 ;  /* 0x0000001b1b067223 */ /* 0x000fc80000000006 */
        /* <DEDUP_REMOVED lines=10> */
[----:B------:R-:W-:Y:S01]  /*0490*/  FFMA R6, R9, R9, R10 ;  /* 0x0000000909067223 */ /* 0x000fe2000000000a */
[----:B------:R-:W-:Y:S06]  /*04a0*/  @P1 BRA `(.L_x_4) ;  /* 0xfffffffc00681947 */ /* 0x000fec000383ffff */
.L_x_3:
[----:B------:R-:W-:Y:S05]  /*04b0*/  BSYNC.RECONVERGENT B1 ;  /* 0x0000000000017941 */ /* 0x000fea0003800200 */
.L_x_2:
[----:B------:R-:W-:Y:S05]  /*04c0*/  @!P0 BRA `(.L_x_1) ;  /* 0x0000000000fc8947 */ /* 0x000fea0003800000 */
[----:B------:R-:W-:Y:S01]  /*04d0*/  ISETP.GE.U32.AND P0, PT, R18, 0x8, PT ;  /* 0x000000081200780c */ /* 0x000fe20003f06070 */
[----:B------:R-:W-:Y:S01]  /*04e0*/  BSSY.RECONVERGENT B1, `(.L_x_5) ;  /* 0x000001a000017945 */ /* 0x000fe20003800200 */
[----:B------:R-:W-:-:S04]  /*04f0*/  LOP3.LUT R10, R3, 0x7, RZ, 0xc0, !PT ;  /* 0x00000007030a7812 */ /* 0x000fc800078ec0ff */
[----:B------:R-:W-:-:S07]  /*0500*/  ISETP.NE.AND P1, PT, R10, RZ, PT ;  /* 0x000000ff0a00720c */ /* 0x000fce0003f25270 */
[----:B------:R-:W-:Y:S06]  /*0510*/  @!P0 BRA `(.L_x_6) ;  /* 0x0000000000588947 */ /* 0x000fec0003800000 */
[----:B------:R-:W0:Y:S01]  /*0520*/  LDCU.64 UR4, c[0x0][0x380] ;  /* 0x00007000ff0477ac */ /* 0x000e220008000a00 */
[----:B------:R-:W-:-:S04]  /*0530*/  IADD3 R5, P0, PT, R0, UR10, RZ ;  /* 0x0000000a00057c10 */ /* 0x000fc8000ff1e0ff */
[----:B------:R-:W-:Y:S02]  /*0540*/  IADD3.X R8, PT, PT, RZ, UR6, RZ, P0, !PT ;  /* 0x00000006ff087c10 */ /* 0x000fe400087fe4ff */
[----:B0-----:R-:W-:-:S04]  /*0550*/  LEA R4, P0, R5, UR4, 0x2 ;  /* 0x0000000405047c11 */ /* 0x001fc8000f8010ff */
[----:B------:R-:W-:-:S05]  /*0560*/  LEA.HI.X R5, R5, UR5, R8, 0x2, P0 ;  /* 0x0000000505057c11 */ /* 0x000fca00080f1408 */
[----:B------:R-:W2:Y:S04]  /*0570*/  LDG.E.CONSTANT R7, desc[UR8][R4.64] ;  /* 0x0000000804077981 */ /* 0x000ea8000c1e9900 */
[----:B------:R-:W3:Y:S04]  /*0580*/  LDG.E.CONSTANT R9, desc[UR8][R4.64+0x800] ;  /* 0x0008000804097981 */ /* 0x000ee8000c1e9900 */
[----:B------:R-:W4:Y:S04]  /*0590*/  LDG.E.CONSTANT R11, desc[UR8][R4.64+0x1000] ;  /* 0x00100008040b7981 */ /* 0x000f28000c1e9900 */
[----:B------:R-:W5:Y:S04]  /*05a0*/  LDG.E.CONSTANT R13, desc[UR8][R4.64+0x1800] ;  /* 0x00180008040d7981 */ /* 0x000f68000c1e9900 */
[----:B------:R-:W5:Y:S04]  /*05b0*/  LDG.E.CONSTANT R15, desc[UR8][R4.64+0x2000] ;  /* 0x00200008040f7981 */ /* 0x000f68000c1e9900 */
[----:B------:R-:W5:Y:S04]  /*05c0*/  LDG.E.CONSTANT R17, desc[UR8][R4.64+0x2800] ;  /* 0x0028000804117981 */ /* 0x000f68000c1e9900 */
[----:B------:R-:W5:Y:S04]  /*05d0*/  LDG.E.CONSTANT R19, desc[UR8][R4.64+0x3000] ;  /* 0x0030000804137981 */ /* 0x000f68000c1e9900 */
[----:B------:R-:W5:Y:S01]  /*05e0*/  LDG.E.CONSTANT R21, desc[UR8][R4.64+0x3800] ;  /* 0x0038000804157981 */ /* 0x000f62000c1e9900 */
[----:B------:R-:W-:-:S02]  /*05f0*/  VIADD R0, R0, 0x1000 ;  /* 0x0000100000007836 */ /* 0x000fc40000000000 */
[----:B--2---:R-:W-:-:S04]  /*0600*/  FFMA R6, R7, R7, R6 ;  /* 0x0000000707067223 */ /* 0x004fc80000000006 */
[----:B---3--:R-:W-:-:S04]  /*0610*/  FFMA R6, R9, R9, R6 ;  /* 0x0000000909067223 */ /* 0x008fc80000000006 */
[----:B----4-:R-:W-:-:S04]  /*0620*/  FFMA R6, R11, R11, R6 ;  /* 0x0000000b0b067223 */ /* 0x010fc80000000006 */
[----:B-----5:R-:W-:-:S04]  /*0630*/  FFMA R6, R13, R13, R6 ;  /* 0x0000000d0d067223 */ /* 0x020fc80000000006 */
[----:B------:R-:W-:-:S04]  /*0640*/  FFMA R6, R15, R15, R6 ;  /* 0x0000000f0f067223 */ /* 0x000fc80000000006 */
[----:B------:R-:W-:-:S04]  /*0650*/  FFMA R6, R17, R17, R6 ;  /* 0x0000001111067223 */ /* 0x000fc80000000006 */
[----:B------:R-:W-:-:S04]  /*0660*/  FFMA R6, R19, R19, R6 ;  /* 0x0000001313067223 */ /* 0x000fc80000000006 */
[----:B------:R-:W-:-:S07]  /*0670*/  FFMA R6, R21, R21, R6 ;  /* 0x0000001515067223 */ /* 0x000fce0000000006 */
.L_x_6:
[----:B------:R-:W-:Y:S05]  /*0680*/  BSYNC.RECONVERGENT B1 ;  /* 0x0000000000017941 */ /* 0x000fea0003800200 */
.L_x_5:
        /* <DEDUP_REMOVED lines=14> */
[----:B------:R-:W5:Y:S01]  /*0770*/  LDG.E.CONSTANT R13, desc[UR8][R4.64+0x1800] ;  /* 0x00180008040d7981 */ /* 0x000f62000c1e9900 */
[----:B------:R-:W-:-:S02]  /*0780*/  VIADD R0, R0, 0x800 ;  /* 0x0000080000007836 */ /* 0x000fc40000000000 */
[----:B--2---:R-:W-:-:S04]  /*0790*/  FFMA R6, R7, R7, R6 ;  /* 0x0000000707067223 */ /* 0x004fc80000000006 */
[----:B---3--:R-:W-:-:S04]  /*07a0*/  FFMA R6, R9, R9, R6 ;  /* 0x0000000909067223 */ /* 0x008fc80000000006 */
[----:B----4-:R-:W-:-:S04]  /*07b0*/  FFMA R6, R11, R11, R6 ;  /* 0x0000000b0b067223 */ /* 0x010fc80000000006 */
[----:B-----5:R-:W-:-:S07]  /*07c0*/  FFMA R6, R13, R13, R6 ;  /* 0x0000000d0d067223 */ /* 0x020fce0000000006 */
.L_x_8:
[----:B------:R-:W-:Y:S05]  /*07d0*/  BSYNC.RECONVERGENT B1 ;  /* 0x0000000000017941 */ /* 0x000fea0003800200 */
.L_x_7:
[----:B------:R-:W-:Y:S05]  /*07e0*/  @!P1 BRA `(.L_x_1) ;  /* 0x0000000000349947 */ /* 0x000fea0003800000 */
[----:B------:R-:W0:Y:S01]  /*07f0*/  LDCU.64 UR4, c[0x0][0x380] ;  /* 0x00007000ff0477ac */ /* 0x000e220008000a00 */
[----:B------:R-:W-:Y:S01]  /*0800*/  IADD3 R5, P0, PT, R0, UR10, RZ ;  /* 0x0000000a00057c10 */ /* 0x000fe2000ff1e0ff */
[----:B------:R-:W-:-:S03]  /*0810*/  IMAD.MOV R0, RZ, RZ, -R3 ;  /* 0x000000ffff007224 */ /* 0x000fc600078e0a03 */
[----:B------:R-:W-:Y:S02]  /*0820*/  IADD3.X R8, PT, PT, RZ, UR6, RZ, P0, !PT ;  /* 0x00000006ff087c10 */ /* 0x000fe400087fe4ff */
[----:B0-----:R-:W-:-:S04]  /*0830*/  LEA R4, P1, R5, UR4, 0x2 ;  /* 0x0000000405047c11 */ /* 0x001fc8000f8210ff */
[----:B------:R-:W-:-:S09]  /*0840*/  LEA.HI.X R5, R5, UR5, R8, 0x2, P1 ;  /* 0x0000000505057c11 */ /* 0x000fd200088f1408 */
.L_x_9:
[----:B------:R0:W2:Y:S01]  /*0850*/  LDG.E.CONSTANT R3, desc[UR8][R4.64] ;  /* 0x0000000804037981 */ /* 0x0000a2000c1e9900 */
[----:B------:R-:W-:-:S04]  /*0860*/  IADD3 R0, PT, PT, R0, 0x1, RZ ;  /* 0x0000000100007810 */ /* 0x000fc80007ffe0ff */
[----:B------:R-:W-:Y:S02]  /*0870*/  ISETP.NE.AND P0, PT, R0, RZ, PT ;  /* 0x000000ff0000720c */ /* 0x000fe40003f05270 */
[----:B0-----:R-:W-:-:S05]  /*0880*/  IADD3 R4, P1, PT, R4, 0x800, RZ ;  /* 0x0000080004047810 */ /* 0x001fca0007f3e0ff */
[----:B------:R-:W-:Y:S02]  /*0890*/  IMAD.X R5, RZ, RZ, R5, P1 ;  /* 0x000000ffff057224 */ /* 0x000fe400008e0605 */
[----:B--2---:R-:W-:-:S04]  /*08a0*/  FFMA R6, R3, R3, R6 ;  /* 0x0000000303067223 */ /* 0x004fc80000000006 */
[----:B------:R-:W-:Y:S05]  /*08b0*/  @P0 BRA `(.L_x_9) ;  /* 0xfffffffc00e40947 */ /* 0x000fea000383ffff */
.L_x_1:
[----:B------:R-:W-:Y:S05]  /*08c0*/  BSYNC.RECONVERGENT B0 ;  /* 0x0000000000007941 */ /* 0x000fea0003800200 */
.L_x_0:
[----:B------:R-:W0:Y:S01]  /*08d0*/  S2UR UR5, SR_CgaCtaId ;  /* 0x00000000000579c3 */ /* 0x000e220000008800 */
[----:B------:R-:W-:Y:S01]  /*08e0*/  UMOV UR4, 0x400 ;  /* 0x0000040000047882 */ /* 0x000fe20000000000 */
[C---:B------:R-:W-:Y:S02]  /*08f0*/  ISETP.GT.U32.AND P0, PT, R2.reuse, 0xff, PT ;  /* 0x000000ff0200780c */ /* 0x040fe40003f04070 */
[C---:B------:R-:W-:Y:S02]  /*0900*/  ISETP.GT.U32.AND P1, PT, R2.reuse, 0x7f, PT ;  /* 0x0000007f0200780c */ /* 0x040fe40003f24070 */
[----:B------:R-:W-:Y:S01]  /*0910*/  ISETP.GE.AND P2, PT, R2, UR7, PT ;  /* 0x0000000702007c0c */ /* 0x000fe2000bf46270 */
[----:B0-----:R-:W-:-:S06]  /*0920*/  ULEA UR4, UR5, UR4, 0x18 ;  /* 0x0000000405047291 */ /* 0x001fcc000f8ec0ff */
[----:B------:R-:W-:-:S05]  /*0930*/  LEA R3, R2, UR4, 0x2 ;  /* 0x0000000402037c11 */ /* 0x000fca000f8e10ff */
[----:B------:R-:W-:Y:S01]  /*0940*/  STS [R3], R6 ;  /* 0x0000000603007388 */ /* 0x000fe20000000800 */
[----:B------:R-:W-:Y:S06]  /*0950*/  BAR.SYNC.DEFER_BLOCKING 0x0 ;  /* 0x0000000000007b1d */ /* 0x000fec0000010000 */
[----:B------:R-:W-:Y:S04]  /*0960*/  @!P0 LDS R0, [R3+0x400] ;  /* 0x0004000003008984 */ /* 0x000fe80000000800 */
[----:B------:R-:W0:Y:S02]  /*0970*/  @!P0 LDS R5, [R3] ;  /* 0x0000000003058984 */ /* 0x000e240000000800 */
[----:B0-----:R-:W-:-:S05]  /*0980*/  @!P0 FADD R0, R0, R5 ;  /* 0x0000000500008221 */ /* 0x001fca0000000000 */
[----:B------:R-:W-:Y:S01]  /*0990*/  @!P0 STS [R3], R0 ;  /* 0x0000000003008388 */ /* 0x000fe20000000800 */
[----:B------:R-:W-:Y:S01]  /*09a0*/  BAR.SYNC.DEFER_BLOCKING 0x0 ;  /* 0x0000000000007b1d */ /* 0x000fe20000010000 */
[----:B------:R-:W-:-:S05]  /*09b0*/  ISETP.GT.U32.AND P0, PT, R2, 0x3f, PT ;  /* 0x0000003f0200780c */ /* 0x000fca0003f04070 */
        /* <DEDUP_REMOVED lines=35> */
[----:B------:R-:W-:-:S05]  /*0bf0*/  ISETP.NE.AND P0, PT, R2, RZ, PT ;  /* 0x000000ff0200720c */ /* 0x000fca0003f05270 */
[----:B------:R-:W-:Y:S04]  /*0c00*/  @!P1 LDS R4, [R3+0x8] ;  /* 0x0000080003049984 */ /* 0x000fe80000000800 */
[----:B------:R-:W0:Y:S02]  /*0c10*/  @!P1 LDS R5, [R3] ;  /* 0x0000000003059984 */ /* 0x000e240000000800 */
[----:B0-----:R-:W-:-:S05]  /*0c20*/  @!P1 FADD R4, R4, R5 ;  /* 0x0000000504049221 */ /* 0x001fca0000000000 */
[----:B------:R-:W-:Y:S01]  /*0c30*/  @!P1 STS [R3], R4 ;  /* 0x0000000403009388 */ /* 0x000fe20000000800 */
[----:B------:R-:W-:Y:S06]  /*0c40*/  BAR.SYNC.DEFER_BLOCKING 0x0 ;  /* 0x0000000000007b1d */ /* 0x000fec0000010000 */
[----:B------:R-:W-:Y:S04]  /*0c50*/  @!P0 LDS R5, [UR4+0x4] ;  /* 0x00000404ff058984 */ /* 0x000fe80008000800 */
[----:B------:R-:W0:Y:S02]  /*0c60*/  @!P0 LDS R6, [R3] ;  /* 0x0000000003068984 */ /* 0x000e240000000800 */
[----:B0-----:R-:W-:Y:S01]  /*0c70*/  @!P0 FADD R6, R5, R6 ;  /* 0x0000000605068221 */ /* 0x001fe20000000000 */
[----:B------:R-:W-:-:S04]  /*0c80*/  I2FP.F32.S32 R5, UR7 ;  /* 0x0000000700057c45 */ /* 0x000fc80008201400 */
[----:B------:R-:W-:Y:S01]  /*0c90*/  @!P0 STS [R3], R6 ;  /* 0x0000000603008388 */ /* 0x000fe20000000800 */
[----:B------:R-:W0:Y:S01]  /*0ca0*/  MUFU.RCP R8, R5 ;  /* 0x0000000500087308 */ /* 0x000e220000001000 */
[----:B------:R-:W-:Y:S01]  /*0cb0*/  BAR.SYNC.DEFER_BLOCKING 0x0 ;  /* 0x0000000000007b1d */ /* 0x000fe20000010000 */
[----:B0-----:R-:W-:-:S04]  /*0cc0*/  FFMA R7, -R5, R8, 1 ;  /* 0x3f80000005077423 */ /* 0x001fc80000000108 */
[----:B------:R-:W-:Y:S01]  /*0cd0*/  FFMA R7, R8, R7, R8 ;  /* 0x0000000708077223 */ /* 0x000fe20000000008 */
[----:B------:R-:W0:Y:S02]  /*0ce0*/  LDS R0, [UR4] ;  /* 0x00000004ff007984 */ /* 0x000e240008000800 */
[----:B0-----:R-:W0:Y:S01]  /*0cf0*/  FCHK P0, R0, R5 ;  /* 0x0000000500007302 */ /* 0x001e220000000000 */
[----:B------:R-:W-:-:S04]  /*0d00*/  FFMA R4, R0, R7, RZ ;  /* 0x0000000700047223 */ /* 0x000fc800000000ff */
[----:B------:R-:W-:-:S04]  /*0d10*/  FFMA R8, -R5, R4, R0 ;  /* 0x0000000405087223 */ /* 0x000fc80000000100 */
[----:B------:R-:W-:Y:S01]  /*0d20*/  FFMA R4, R7, R8, R4 ;  /* 0x0000000807047223 */ /* 0x000fe20000000004 */
[----:B0-----:R-:W-:Y:S06]  /*0d30*/  @!P0 BRA `(.L_x_10) ;  /* 0x00000000000c8947 */ /* 0x001fec0003800000 */
[----:B------:R-:W-:-:S07]  /*0d40*/  MOV R4, 0xd60 ;  /* 0x00000d6000047802 */ /* 0x000fce0000000f00 */
[----:B------:R-:W-:Y:S05]  /*0d50*/  CALL.REL.NOINC `($__internal_0_$__cuda_sm3x_div_rn_noftz_f32_slowpath) ;  /* 0x0000002000507944 */ /* 0x000fea0003c00000 */
[----:B------:R-:W-:-:S07]  /*0d60*/  MOV R4, R0 ;  /* 0x0000000000047202 */ /* 0x000fce0000000f00 */
.L_x_10:
[----:B------:R-:W-:Y:S06]  /*0d70*/  BAR.SYNC.DEFER_BLOCKING 0x0 ;  /* 0x0000000000007b1d */ /* 0x000fec0000010000 */
[----:B------:R-:W0:Y:S02]  /*0d80*/  LDCU UR4, c[0x0][0x3a8] ;  /* 0x00007500ff0477ac */ /* 0x000e240008000800 */
[----:B0-----:R-:W-:-:S05]  /*0d90*/  FADD R4, R4, UR4 ;  /* 0x0000000404047e21 */ /* 0x001fca0008000000 */
[----:B------:R-:W-:Y:S01]  /*0da0*/  FSETP.GEU.AND P0, PT, |R4|, 1.175494350822287508e-38, PT ;  /* 0x008000000400780b */ /* 0x000fe20003f0e200 */
[----:B------:R-:W-:-:S12]  /*0db0*/  @P2 EXIT ;  /* 0x000000000000294d */ /* 0x000fd80003800000 */
[----:B------:R-:W0:Y:S01]  /*0dc0*/  LDCU.64 UR4, c[0x0][0x390] ;  /* 0x00007200ff0477ac */ /* 0x000e220008000a00 */
[----:B------:R-:W-:-:S04]  /*0dd0*/  @!P0 FMUL R4, R4, 16777216 ;  /* 0x4b80000004048820 */ /* 0x000fc80000400000 */
[----:B------:R-:W1:Y:S01]  /*0de0*/  MUFU.RSQ R0, R4 ;  /* 0x0000000400007308 */ /* 0x000e620000001400 */
[----:B0-----:R-:W-:-:S04]  /*0df0*/  UISETP.NE.U32.AND UP0, UPT, UR4, URZ, UPT ;  /* 0x000000ff0400728c */ /* 0x001fc8000bf05070 */
[----:B------:R-:W-:Y:S01]  /*0e00*/  UISETP.NE.AND.EX UP0, UPT, UR5, URZ, UPT, UP0 ;  /* 0x000000ff0500728c */ /* 0x000fe2000bf05300 */
[----:B-1----:R-:W-:-:S08]  /*0e10*/  @!P0 FMUL R0, R0, 4096 ;  /* 0x4580000000008820 */ /* 0x002fd00000400000 */
[----:B------:R-:W-:Y:S05]  /*0e20*/  BRA.U UP0, `(.L_x_11) ;  /* 0x0000000d00c47547 */ /* 0x000fea000b800000 */
[----:B------:R-:W0:Y:S01]  /*0e30*/  LDC R3, c[0x0][0x3a4] ;  /* 0x0000e900ff037b82 */ /* 0x000e220000000800 */
[----:B------:R-:W-:Y:S01]  /*0e40*/  LOP3.LUT R4, RZ, R2, RZ, 0x33, !PT ;  /* 0x00000002ff047212 */ /* 0x000fe200078e33ff */
[----:B------:R-:W-:Y:S04]  /*0e50*/  BSSY.RECONVERGENT B0, `(.L_x_12) ;  /* 0x000002e000007945 */ /* 0x000fe80003800200 */
[----:B0-----:R-:W-:-:S05]  /*0e60*/  IMAD.IADD R6, R4, 0x1, R3 ;  /* 0x0000000104067824 */ /* 0x001fca00078e0203 */
[C---:B------:R-:W-:Y:S02]  /*0e70*/  LOP3.LUT R4, R6.reuse, 0x600, RZ, 0xc0, !PT ;  /* 0x0000060006047812 */ /* 0x040fe400078ec0ff */
[----:B------:R-:W-:Y:S02]  /*0e80*/  ISETP.GE.U32.AND P0, PT, R6, 0x600, PT ;  /* 0x000006000600780c */ /* 0x000fe40003f06070 */
[----:B------:R-:W-:-:S13]  /*0e90*/  ISETP.NE.AND P1, PT, R4, 0x600, PT ;  /* 0x000006000400780c */ /* 0x000fda0003f25270 */
[----:B------:R-:W-:Y:S05]  /*0ea0*/  @!P1 BRA `(.L_x_13) ;  /* 0x0000000000a09947 */ /* 0x000fea0003800000 */
[----:B------:R-:W0:Y:S01]  /*0eb0*/  LDC.64 R4, c[0x0][0x388] ;  /* 0x0000e200ff047b82 */ /* 0x000e220000000a00 */
[----:B------:R-:W1:Y:S01]  /*0ec0*/  LDCU.64 UR4, c[0x0][0x398] ;  /* 0x00007300ff0477ac */ /* 0x000e620008000a00 */
[----:B------:R-:W-:Y:S02]  /*0ed0*/  LEA.HI R6, R6, 0x1, RZ, 0x17 ;  /* 0x0000000106067811 */ /* 0x000fe400078fb8ff */
[----:B------:R-:W-:Y:S01]  /*0ee0*/  IADD3 R10, P1, PT, R2, UR10, RZ ;  /* 0x0000000a020a7c10 */ /* 0x000fe2000ff3e0ff */
[----:B------:R-:W2:Y:S02]  /*0ef0*/  LDCU.64 UR12, c[0x0][0x380] ;  /* 0x00007000ff0c77ac */ /* 0x000ea40008000a00 */
[----:B------:R-:W-:Y:S01]  /*0f00*/  IMAD.SHL.U32 R7, R6, 0x200, RZ ;  /* 0x0000020006077824 */ /* 0x000fe200078e00ff */
[----:B------:R-:W-:Y:S02]  /*0f10*/  IADD3.X R11, PT, PT, RZ, UR6, RZ, P1, !PT ;  /* 0x00000006ff0b7c10 */ /* 0x000fe40008ffe4ff */
[----:B------:R-:W-:-:S02]  /*0f20*/  SHF.L.U32 R9, R10, 0x2, RZ ;  /* 0x000000020a097819 */ /* 0x000fc400000006ff */
[----:B------:R-:W-:Y:S02]  /*0f30*/  SHF.L.U64.HI R10, R10, 0x2, R11 ;  /* 0x000000020a0a7819 */ /* 0x000fe4000001020b */
[----:B------:R-:W-:Y:S02]  /*0f40*/  LOP3.LUT R7, R7, 0x600, RZ, 0xc0, !PT ;  /* 0x0000060007077812 */ /* 0x000fe400078ec0ff */
[----:B------:R-:W-:Y:S02]  /*0f50*/  LOP3.LUT R6, R6, 0x3, RZ, 0xc0, !PT ;  /* 0x0000000306067812 */ /* 0x000fe400078ec0ff */
[C---:B-1----:R-:W-:Y:S02]  /*0f60*/  IADD3 R11, P1, PT, R9.reuse, UR4, RZ ;  /* 0x00000004090b7c10 */ /* 0x042fe4000ff3e0ff */
[----:B------:R-:W-:Y:S02]  /*0f70*/  IADD3 R6, PT, PT, -R6, RZ, RZ ;  /* 0x000000ff06067210 */ /* 0x000fe40007ffe1ff */
[----:B--2---:R-:W-:Y:S01]  /*0f80*/  IADD3 R9, P2, PT, R9, UR12, RZ ;  /* 0x0000000c09097c10 */ /* 0x004fe2000ff5e0ff */
[----:B0-----:R-:W-:Y:S01]  /*0f90*/  IMAD.WIDE.U32 R4, R2, 0x4, R4 ;  /* 0x0000000402047825 */ /* 0x001fe200078e0004 */
[----:B------:R-:W-:-:S02]  /*0fa0*/  IADD3.X R12, PT, PT, R10, UR5, RZ, P1, !PT ;  /* 0x000000050a0c7c10 */ /* 0x000fc40008ffe4ff */
[----:B------:R-:W-:Y:S01]  /*0fb0*/  IADD3.X R10, PT, PT, R10, UR13, RZ, P2, !PT ;  /* 0x0000000d0a0a7c10 */ /* 0x000fe200097fe4ff */
[----:B------:R-:W-:Y:S01]  /*0fc0*/  IMAD.MOV.U32 R13, RZ, RZ, R4 ;  /* 0x000000ffff0d7224 */ /* 0x000fe200078e0004 */
[----:B------:R-:W-:Y:S01]  /*0fd0*/  MOV R14, R5 ;  /* 0x00000005000e7202 */ /* 0x000fe20000000f00 */
[----:B------:R-:W-:-:S07]  /*0fe0*/  IMAD.IADD R2, R2, 0x1, R7 ;  /* 0x0000000102027824 */ /* 0x000fce00078e0207 */
.L_x_14:
[----:B0-----:R-:W-:Y:S01]  /*0ff0*/  IMAD.MOV.U32 R4, RZ, RZ, R9 ;  /* 0x000000ffff047224 */ /* 0x001fe200078e0009 */
[----:B------:R-:W-:-:S05]  /*1000*/  MOV R5, R10 ;  /* 0x0000000a00057202 */ /* 0x000fca0000000f00 */
[----:B------:R0:W2:Y:S02]  /*1010*/  LDG.E.CONSTANT R7, desc[UR8][R4.64] ;  /* 0x0000000804077981 */ /* 0x0000a4000c1e9900 */
[----:B0-----:R-:W-:Y:S01]  /*1020*/  IMAD.MOV.U32 R4, RZ, RZ, R13 ;  /* 0x000000ffff047224 */ /* 0x001fe200078e000d */
[----:B------:R-:W-:-:S05]  /*1030*/  MOV R5, R14 ;  /* 0x0000000e00057202 */ /* 0x000fca0000000f00 */
[----:B------:R0:W3:Y:S01]  /*1040*/  LDG.E.CONSTANT R8, desc[UR8][R4.64] ;  /* 0x0000000804087981 */ /* 0x0000e2000c1e9900 */
[----:B------:R-:W-:Y:S01]  /*1050*/  VIADD R6, R6, 0x1 ;  /* 0x0000000106067836 */ /* 0x000fe20000000000 */
[----:B------:R-:W-:Y:S02]  /*1060*/  IADD3 R13, P2, PT, R13, 0x800, RZ ;  /* 0x000008000d0d7810 */ /* 0x000fe40007f5e0ff */
[----:B------:R-:W-:Y:S02]  /*1070*/  IADD3 R9, P4, PT, R9, 0x800, RZ ;  /* 0x0000080009097810 */ /* 0x000fe40007f9e0ff */
[----:B------:R-:W-:Y:S02]  /*1080*/  ISETP.NE.AND P1, PT, R6, RZ, PT ;  /* 0x000000ff0600720c */ /* 0x000fe40003f25270 */
[----:B------:R-:W-:Y:S01]  /*1090*/  IADD3.X R14, PT, PT, RZ, R14, RZ, P2, !PT ;  /* 0x0000000eff0e7210 */ /* 0x000fe200017fe4ff */
[----:B0-----:R-:W-:Y:S01]  /*10a0*/  IMAD.MOV.U32 R4, RZ, RZ, R11 ;  /* 0x000000ffff047224 */ /* 0x001fe200078e000b */
[----:B------:R-:W-:-:S02]  /*10b0*/  MOV R5, R12 ;  /* 0x0000000c00057202 */ /* 0x000fc40000000f00 */
[----:B------:R-:W-:Y:S02]  /*10c0*/  IADD3 R11, P3, PT, R11, 0x800, RZ ;  /* 0x000008000b0b7810 */ /* 0x000fe40007f7e0ff */
[----:B------:R-:W-:-:S03]  /*10d0*/  IADD3.X R10, PT, PT, RZ, R10, RZ, P4, !PT ;  /* 0x0000000aff0a7210 */ /* 0x000fc600027fe4ff */
[----:B------:R-:W-:Y:S02]  /*10e0*/  IMAD.X R12, RZ, RZ, R12, P3 ;  /* 0x000000ffff0c7224 */ /* 0x000fe400018e060c */
[----:B--2---:R-:W-:-:S04]  /*10f0*/  FMUL R7, R0, R7 ;  /* 0x0000000700077220 */ /* 0x004fc80000400000 */
[----:B---3--:R-:W-:-:S05]  /*1100*/  FMUL R7, R7, R8 ;  /* 0x0000000807077220 */ /* 0x008fca0000400000 */
[----:B------:R0:W-:Y:S01]  /*1110*/  STG.E desc[UR8][R4.64], R7 ;  /* 0x0000000704007986 */ /* 0x0001e2000c101908 */
[----:B------:R-:W-:Y:S05]  /*1120*/  @P1 BRA `(.L_x_14) ;  /* 0xfffffffc00b01947 */ /* 0x000fea000383ffff */
.L_x_13:
[----:B------:R-:W-:Y:S05]  /*1130*/  BSYNC.RECONVERGENT B0 ;  /* 0x0000000000007941 */ /* 0x000fea0003800200 */
.L_x_12:
[----:B------:R-:W-:Y:S05]  /*1140*/  @!P0 EXIT ;  /* 0x000000000000894d */ /* 0x000fea0003800000 */
[----:B0-----:R-:W0:Y:S01]  /*1150*/  LDC.64 R4, c[0x0][0x388] ;  /* 0x0000e200ff047b82 */ /* 0x001e220000000a00 */
[----:B------:R-:W1:Y:S01]  /*1160*/  LDCU.64 UR4, c[0x0][0x380] ;  /* 0x00007000ff0477ac */ /* 0x000e620008000a00 */
[----:B------:R-:W-:Y:S01]  /*1170*/  IADD3 R7, P0, PT, R2, UR10, RZ ;  /* 0x0000000a02077c10 */ /* 0x000fe2000ff1e0ff */
[----:B------:R-:W-:Y:S01]  /*1180*/  BSSY.RECONVERGENT B0, `(.L_x_15) ;  /* 0x000006d000007945 */ /* 0x000fe20003800200 */
[----:B------:R-:W2:Y:S03]  /*1190*/  LDCU.64 UR12, c[0x0][0x398] ;  /* 0x00007300ff0c77ac */ /* 0x000ea60008000a00 */
[----:B------:R-:W-:Y:S01]  /*11a0*/  IMAD.X R10, RZ, RZ, UR6, P0 ;  /* 0x00000006ff0a7e24 */ /* 0x000fe200080e06ff */
[----:B------:R-:W-:-:S04]  /*11b0*/  LEA R6, P0, R7, 0x1000, 0x2 ;  /* 0x0000100007067811 */ /* 0x000fc800078010ff */
[----:B------:R-:W-:Y:S01]  /*11c0*/  LEA.HI.X R7, R7, RZ, R10, 0x2, P0 ;  /* 0x000000ff07077211 */ /* 0x000fe200000f140a */
[C---:B0-----:R-:W-:Y:S01]  /*11d0*/  IMAD.WIDE.U32 R8, R2.reuse, 0x4, R4 ;  /* 0x0000000402087825 */ /* 0x041fe200078e0004 */
[----:B------:R-:W-:Y:S02]  /*11e0*/  IADD3 R5, PT, PT, -R2, R3, RZ ;  /* 0x0000000302057210 */ /* 0x000fe40007ffe1ff */
[C---:B-1----:R-:W-:Y:S02]  /*11f0*/  IADD3 R4, P0, PT, R6.reuse, UR4, RZ ;  /* 0x0000000406047c10 */ /* 0x042fe4000ff1e0ff */
[----:B------:R-:W-:Y:S02]  /*1200*/  ISETP.GT.AND P1, PT, R5, 0x1800, PT ;  /* 0x000018000500780c */ /* 0x000fe40003f24270 */
[----:B--2---:R-:W-:Y:S02]  /*1210*/  IADD3 R6, P2, PT, R6, UR12, RZ ;  /* 0x0000000c06067c10 */ /* 0x004fe4000ff5e0ff */
[----:B------:R-:W-:-:S02]  /*1220*/  IADD3 R8, P3, PT, R8, 0x1000, RZ ;  /* 0x0000100008087810 */ /* 0x000fc40007f7e0ff */
[C---:B------:R-:W-:Y:S02]  /*1230*/  IADD3.X R5, PT, PT, R7.reuse, UR5, RZ, P0, !PT ;  /* 0x0000000507057c10 */ /* 0x040fe400087fe4ff */
[----:B------:R-:W-:Y:S01]  /*1240*/  IADD3.X R7, PT, PT, R7, UR13, RZ, P2, !PT ;  /* 0x0000000d07077c10 */ /* 0x000fe200097fe4ff */
[----:B------:R-:W-:Y:S01]  /*1250*/  IMAD.X R9, RZ, RZ, R9, P3 ;  /* 0x000000ffff097224 */ /* 0x000fe200018e0609 */
[----:B------:R-:W-:-:S03]  /*1260*/  PLOP3.LUT P0, PT, PT, PT, PT, 0x80, 0x8 ;  /* 0x000000000008781c */ /* 0x000fc60003f0f070 */
[----:B------:R-:W-:Y:S10]  /*1270*/  @!P1 BRA `(.L_x_16) ;  /* 0x0000000400749947 */ /* 0x000ff40003800000 */
[----:B------:R-:W-:Y:S02]  /*1280*/  PLOP3.LUT P0, PT, PT, PT, PT, 0x8, 0x80 ;  /* 0x000000000080781c */ /* 0x000fe40003f0e170 */
[----:B------:R-:W-:-:S11]  /*1290*/  IADD3 R11, PT, PT, R3, -0x1800, RZ ;  /* 0xffffe800030b7810 */ /* 0x000fd60007ffe0ff */
.L_x_17:
        /* <DEDUP_REMOVED lines=15> */
[----:B------:R-:W5:Y:S01]  /*1390*/  LDG.E.CONSTANT R12, desc[UR8][R8.64+0x3000] ;  /* 0x00300008080c7981 */ /* 0x000f62000c1e9900 */
[----:B--2---:R-:W-:-:S04]  /*13a0*/  FMUL R13, R0, R13 ;  /* 0x0000000d000d7220 */ /* 0x004fc80000400000 */
[----:B---3--:R-:W-:Y:S02]  /*13b0*/  FMUL R29, R13, R10 ;  /* 0x0000000a0d1d7220 */ /* 0x008fe40000400000 */
[----:B------:R-:W2:Y:S04]  /*13c0*/  LDG.E.CONSTANT R13, desc[UR8][R4.64+0x2800] ;  /* 0x00280008040d7981 */ /* 0x000ea8000c1e9900 */
[----:B------:R-:W3:Y:S01]  /*13d0*/  LDG.E.CONSTANT R10, desc[UR8][R8.64+0x2800] ;  /* 0x00280008080a7981 */ /* 0x000ee2000c1e9900 */
[C---:B----4-:R-:W-:Y:S01]  /*13e0*/  FMUL R27, R0.reuse, R27 ;  /* 0x0000001b001b7220 */ /* 0x050fe20000400000 */
[----:B-----5:R-:W-:-:S03]  /*13f0*/  FMUL R17, R0, R17 ;  /* 0x0000001100117220 */ /* 0x020fc60000400000 */
[----:B------:R-:W-:Y:S01]  /*1400*/  FMUL R27, R27, R24 ;  /* 0x000000181b1b7220 */ /* 0x000fe20000400000 */
[C---:B------:R-:W-:Y:S01]  /*1410*/  FMUL R19, R0.reuse, R19 ;  /* 0x0000001300137220 */ /* 0x040fe20000400000 */
[C---:B------:R-:W-:Y:S01]  /*1420*/  FMUL R24, R0.reuse, R21 ;  /* 0x0000001500187220 */ /* 0x040fe20000400000 */
[----:B------:R0:W-:Y:S01]  /*1430*/  STG.E desc[UR8][R6.64+-0x1000], R29 ;  /* 0xfff0001d06007986 */ /* 0x0001e2000c101908 */
[----:B------:R-:W-:Y:S01]  /*1440*/  FMUL R21, R17, R16 ;  /* 0x0000001011157220 */ /* 0x000fe20000400000 */
[----:B------:R-:W-:-:S04]  /*1450*/  FMUL R25, R0, R25 ;  /* 0x0000001900197220 */ /* 0x000fc80000400000 */
[----:B------:R1:W-:Y:S01]  /*1460*/  STG.E desc[UR8][R6.64], R21 ;  /* 0x0000001506007986 */ /* 0x0003e2000c101908 */
[----:B------:R-:W-:-:S03]  /*1470*/  FMUL R17, R0, R23 ;  /* 0x0000001700117220 */ /* 0x000fc60000400000 */
[----:B------:R-:W-:Y:S01]  /*1480*/  STG.E desc[UR8][R6.64+-0x800], R27 ;  /* 0xfff8001b06007986 */ /* 0x000fe2000c101908 */
[----:B------:R-:W-:-:S03]  /*1490*/  FMUL R23, R19, R18 ;  /* 0x0000001213177220 */ /* 0x000fc60000400000 */
[----:B------:R-:W4:Y:S01]  /*14a0*/  LDG.E.CONSTANT R16, desc[UR8][R8.64+0x4000] ;  /* 0x0040000808107981 */ /* 0x000f22000c1e9900 */
[----:B0-----:R-:W-:-:S03]  /*14b0*/  FMUL R29, R24, R20 ;  /* 0x00000014181d7220 */ /* 0x001fc60000400000 */
[----:B------:R0:W-:Y:S01]  /*14c0*/  STG.E desc[UR8][R6.64+0x800], R23 ;  /* 0x0008001706007986 */ /* 0x0001e2000c101908 */
[----:B------:R-:W-:Y:S01]  /*14d0*/  FMUL R24, R25, R14 ;  /* 0x0000000e19187220 */ /* 0x000fe20000400000 */
[----:B------:R-:W-:Y:S01]  /*14e0*/  FMUL R22, R17, R22 ;  /* 0x0000001611167220 */ /* 0x000fe20000400000 */
[----:B-1----:R-:W-:Y:S01]  /*14f0*/  FMUL R21, R0, R15 ;  /* 0x0000000f00157220 */ /* 0x002fe20000400000 */
[----:B0-----:R-:W5:Y:S04]  /*1500*/  LDG.E.CONSTANT R23, desc[UR8][R4.64+0x6800] ;  /* 0x0068000804177981 */ /* 0x001f68000c1e9900 */
[----:B------:R0:W-:Y:S04]  /*1510*/  STG.E desc[UR8][R6.64+0x1000], R29 ;  /* 0x0010001d06007986 */ /* 0x0001e8000c101908 */
[----:B------:R1:W-:Y:S04]  /*1520*/  STG.E desc[UR8][R6.64+0x1800], R22 ;  /* 0x0018001606007986 */ /* 0x0003e8000c101908 */
[----:B------:R-:W4:Y:S01]  /*1530*/  LDG.E.CONSTANT R17, desc[UR8][R4.64+0x3800] ;  /* 0x0038000804117981 */ /* 0x000f22000c1e9900 */
[----:B0-----:R-:W-:-:S03]  /*1540*/  FMUL R29, R21, R12 ;  /* 0x0000000c151d7220 */ /* 0x001fc60000400000 */
[----:B------:R-:W4:Y:S04]  /*1550*/  LDG.E.CONSTANT R19, desc[UR8][R4.64+0x4000] ;  /* 0x0040000804137981 */ /* 0x000f28000c1e9900 */
[----:B-1----:R-:W4:Y:S04]  /*1560*/  LDG.E.CONSTANT R22, desc[UR8][R8.64+0x4800] ;  /* 0x0048000808167981 */ /* 0x002f28000c1e9900 */
[----:B------:R-:W4:Y:S04]  /*1570*/  LDG.E.CONSTANT R21, desc[UR8][R4.64+0x5000] ;  /* 0x0050000804157981 */ /* 0x000f28000c1e9900 */
[----:B------:R-:W4:Y:S04]  /*1580*/  LDG.E.CONSTANT R27, desc[UR8][R4.64+0x5800] ;  /* 0x00580008041b7981 */ /* 0x000f28000c1e9900 */
[----:B------:R-:W4:Y:S04]  /*1590*/  LDG.E.CONSTANT R14, desc[UR8][R8.64+0x3800] ;  /* 0x00380008080e7981 */ /* 0x000f28000c1e9900 */
[----:B------:R-:W4:Y:S04]  /*15a0*/  LDG.E.CONSTANT R20, desc[UR8][R8.64+0x5000] ;  /* 0x0050000808147981 */ /* 0x000f28000c1e9900 */
[----:B------:R-:W4:Y:S04]  /*15b0*/  LDG.E.CONSTANT R18, desc[UR8][R8.64+0x5800] ;  /* 0x0058000808127981 */ /* 0x000f28000c1e9900 */
[----:B------:R-:W4:Y:S01]  /*15c0*/  LDG.E.CONSTANT R12, desc[UR8][R8.64+0x6000] ;  /* 0x00600008080c7981 */ /* 0x000f22000c1e9900 */
[----:B--2---:R-:W-:-:S03]  /*15d0*/  FMUL R25, R0, R13 ;  /* 0x0000000d00197220 */ /* 0x004fc60000400000 */
[----:B------:R-:W2:Y:S01]  /*15e0*/  LDG.E.CONSTANT R13, desc[UR8][R4.64+0x4800] ;  /* 0x00480008040d7981 */ /* 0x000ea2000c1e9900 */
[----:B---3--:R-:W-:-:S03]  /*15f0*/  FMUL R15, R25, R10 ;  /* 0x0000000a190f7220 */ /* 0x008fc60000400000 */
[----:B------:R0:W3:Y:S04]  /*1600*/  LDG.E.CONSTANT R25, desc[UR8][R4.64+0x6000] ;  /* 0x0060000804197981 */ /* 0x0000e8000c1e9900 */
[----:B------:R1:W3:Y:S01]  /*1610*/  LDG.E.CONSTANT R10, desc[UR8][R8.64+0x6800] ;  /* 0x00680008080a7981 */ /* 0x0002e2000c1e9900 */
[----:B------:R-:W-:-:S05]  /*1620*/  VIADD R2, R2, 0x2000 ;  /* 0x0000200002027836 */ /* 0x000fca0000000000 */
[----:B------:R-:W-:Y:S02]  /*1630*/  ISETP.GE.AND P1, PT, R2, R11, PT ;  /* 0x0000000b0200720c */ /* 0x000fe40003f26270 */
[----:B0-----:R-:W-:Y:S02]  /*1640*/  IADD3 R4, P2, PT, R4, 0x8000, RZ ;  /* 0x0000800004047810 */ /* 0x001fe40007f5e0ff */
[----:B-1----:R-:W-:Y:S01]  /*1650*/  IADD3 R8, P4, PT, R8, 0x8000, RZ ;  /* 0x0000800008087810 */ /* 0x002fe20007f9e0ff */
[----:B------:R-:W-:Y:S01]  /*1660*/  STG.E desc[UR8][R6.64+0x2000], R24 ;  /* 0x0020001806007986 */ /* 0x000fe2000c101908 */
[----:B------:R-:W-:-:S03]  /*1670*/  IADD3.X R5, PT, PT, RZ, R5, RZ, P2, !PT ;  /* 0x00000005ff057210 */ /* 0x000fc600017fe4ff */
[----:B------:R-:W-:Y:S01]  /*1680*/  STG.E desc[UR8][R6.64+0x2800], R15 ;  /* 0x0028000f06007986 */ /* 0x000fe2000c101908 */
[----:B------:R-:W-:-:S03]  /*1690*/  IMAD.X R9, RZ, RZ, R9, P4 ;  /* 0x000000ffff097224 */ /* 0x000fc600020e0609 */
[----:B------:R-:W-:Y:S01]  /*16a0*/  STG.E desc[UR8][R6.64+0x3000], R29 ;  /* 0x0030001d06007986 */ /* 0x000fe2000c101908 */
[C---:B-----5:R-:W-:Y:S01]  /*16b0*/  FMUL R23, R0.reuse, R23 ;  /* 0x0000001700177220 */ /* 0x060fe20000400000 */
[C---:B----4-:R-:W-:Y:S01]  /*16c0*/  FMUL R17, R0.reuse, R17 ;  /* 0x0000001100117220 */ /* 0x050fe20000400000 */
[----:B------:R-:W-:-:S04]  /*16d0*/  FMUL R19, R0, R19 ;  /* 0x0000001300137220 */ /* 0x000fc80000400000 */
[----:B------:R-:W-:Y:S01]  /*16e0*/  FMUL R19, R19, R16 ;  /* 0x0000001013137220 */ /* 0x000fe20000400000 */
[C---:B------:R-:W-:Y:S01]  /*16f0*/  FMUL R21, R0.reuse, R21 ;  /* 0x0000001500157220 */ /* 0x040fe20000400000 */
[C---:B------:R-:W-:Y:S01]  /*1700*/  FMUL R27, R0.reuse, R27 ;  /* 0x0000001b001b7220 */ /* 0x040fe20000400000 */
[----:B------:R-:W-:Y:S02]  /*1710*/  FMUL R17, R17, R14 ;  /* 0x0000000e11117220 */ /* 0x000fe40000400000 */
[----:B------:R-:W-:Y:S01]  /*1720*/  FMUL R21, R21, R20 ;  /* 0x0000001415157220 */ /* 0x000fe20000400000 */
[----:B------:R-:W-:Y:S02]  /*1730*/  FMUL R27, R27, R18 ;  /* 0x000000121b1b7220 */ /* 0x000fe40000400000 */
[----:B------:R-:W-:Y:S04]  /*1740*/  STG.E desc[UR8][R6.64+0x3800], R17 ;  /* 0x0038001106007986 */ /* 0x000fe8000c101908 */
[----:B------:R-:W-:Y:S04]  /*1750*/  STG.E desc[UR8][R6.64+0x4000], R19 ;  /* 0x0040001306007986 */ /* 0x000fe8000c101908 */
[----:B------:R-:W-:Y:S04]  /*1760*/  STG.E desc[UR8][R6.64+0x5000], R21 ;  /* 0x0050001506007986 */ /* 0x000fe8000c101908 */
[----:B------:R-:W-:Y:S01]  /*1770*/  STG.E desc[UR8][R6.64+0x5800], R27 ;  /* 0x0058001b06007986 */ /* 0x000fe2000c101908 */
[----:B--2---:R-:W-:-:S04]  /*1780*/  FMUL R13, R0, R13 ;  /* 0x0000000d000d7220 */ /* 0x004fc80000400000 */
[----:B------:R-:W-:Y:S01]  /*1790*/  FMUL R13, R13, R22 ;  /* 0x000000160d0d7220 */ /* 0x000fe20000400000 */
[----:B---3--:R-:W-:Y:S01]  /*17a0*/  FMUL R25, R0, R25 ;  /* 0x0000001900197220 */ /* 0x008fe20000400000 */
[----:B------:R-:W-:Y:S01]  /*17b0*/  FMUL R23, R23, R10 ;  /* 0x0000000a17177220 */ /* 0x000fe20000400000 */
[----:B------:R-:W-:Y:S02]  /*17c0*/  IADD3 R10, P3, PT, R6, 0x8000, RZ ;  /* 0x00008000060a7810 */ /* 0x000fe40007f7e0ff */
[----:B------:R-:W-:Y:S01]  /*17d0*/  FMUL R25, R25, R12 ;  /* 0x0000000c19197220 */ /* 0x000fe20000400000 */
[----:B------:R0:W-:Y:S04]  /*17e0*/  STG.E desc[UR8][R6.64+0x4800], R13 ;  /* 0x0048000d06007986 */ /* 0x0001e8000c101908 */
[----:B------:R-:W-:Y:S04]  /*17f0*/  STG.E desc[UR8][R6.64+0x6000], R25 ;  /* 0x0060001906007986 */ /* 0x000fe8000c101908 */
[----:B------:R1:W-:Y:S01]  /*1800*/  STG.E desc[UR8][R6.64+0x6800], R23 ;  /* 0x0068001706007986 */ /* 0x0003e2000c101908 */
[----:B0-----:R-:W-:Y:S01]  /*1810*/  IADD3.X R13, PT, PT, RZ, R7, RZ, P3, !PT ;  /* 0x00000007ff0d7210 */ /* 0x001fe20001ffe4ff */
[----:B-1----:R-:W-:-:S03]  /*1820*/  IMAD.MOV.U32 R6, RZ, RZ, R10 ;  /* 0x000000ffff067224 */ /* 0x002fc600078e000a */
[----:B------:R-:W-:Y:S01]  /*1830*/  MOV R7, R13 ;  /* 0x0000000d00077202 */ /* 0x000fe20000000f00 */
[----:B------:R-:W-:Y:S06]  /*1840*/  @!P1 BRA `(.L_x_17) ;  /* 0xfffffff800949947 */ /* 0x000fec000383ffff */
.L_x_16:
[----:B------:R-:W-:Y:S05]  /*1850*/  BSYNC.RECONVERGENT B0 ;  /* 0x0000000000007941 */ /* 0x000fea0003800200 */
.L_x_15:
[----:B------:R-:W-:Y:S01]  /*1860*/  IMAD.IADD R10, R3, 0x1, -R2 ;  /* 0x00000001030a7824 */ /* 0x000fe200078e0a02 */
[----:B------:R-:W-:Y:S04]  /*1870*/  BSSY.RECONVERGENT B0, `(.L_x_18) ;  /* 0x0000035000007945 */ /* 0x000fe80003800200 */
[----:B------:R-:W-:-:S13]  /*1880*/  ISETP.GT.AND P1, PT, R10, 0x800, PT ;  /* 0x000008000a00780c */ /* 0x000fda0003f24270 */
[----:B------:R-:W-:Y:S05]  /*1890*/  @!P1 BRA `(.L_x_19) ;  /* 0x0000000000c89947 */ /* 0x000fea0003800000 */
        /* <DEDUP_REMOVED lines=8> */
[----:B------:R0:W5:Y:S04]  /*1920*/  LDG.E.CONSTANT R17, desc[UR8][R4.64+0x2000] ;  /* 0x0020000804117981 */ /* 0x000168000c1e9900 */
[----:B------:R-:W5:Y:S04]  /*1930*/  LDG.E.CONSTANT R10, desc[UR8][R8.64+0x2800] ;  /* 0x00280008080a7981 */ /* 0x000f68000c1e9900 */
[----:B------:R-:W5:Y:S04]  /*1940*/  LDG.E.CONSTANT R20, desc[UR8][R8.64+-0x1000] ;  /* 0xfff0000808147981 */ /* 0x000f68000c1e9900 */
[----:B------:R-:W5:Y:S04]  /*1950*/  LDG.E.CONSTANT R22, desc[UR8][R8.64+-0x800] ;  /* 0xfff8000808167981 */ /* 0x000f68000c1e9900 */
[----:B------:R-:W5:Y:S04]  /*1960*/  LDG.E.CONSTANT R18, desc[UR8][R8.64] ;  /* 0x0000000808127981 */ /* 0x000f68000c1e9900 */
[----:B------:R-:W5:Y:S04]  /*1970*/  LDG.E.CONSTANT R14, desc[UR8][R8.64+0x1000] ;  /* 0x00100008080e7981 */ /* 0x000f68000c1e9900 */
[----:B------:R-:W5:Y:S04]  /*1980*/  LDG.E.CONSTANT R13, desc[UR8][R8.64+0x1800] ;  /* 0x00180008080d7981 */ /* 0x000f68000c1e9900 */
[----:B------:R1:W5:Y:S01]  /*1990*/  LDG.E.CONSTANT R12, desc[UR8][R8.64+0x2000] ;  /* 0x00200008080c7981 */ /* 0x000362000c1e9900 */
[----:B0-----:R-:W-:Y:S01]  /*19a0*/  IADD3 R4, P1, PT, R4, 0x4000, RZ ;  /* 0x0000400004047810 */ /* 0x001fe20007f3e0ff */
[----:B------:R-:W-:Y:S01]  /*19b0*/  VIADD R2, R2, 0x1000 ;  /* 0x0000100002027836 */ /* 0x000fe20000000000 */
[----:B------:R-:W-:-:S02]  /*19c0*/  PLOP3.LUT P0, PT, PT, PT, PT, 0x8, 0x80 ;  /* 0x000000000080781c */ /* 0x000fc40003f0e170 */
[----:B------:R-:W-:Y:S02]  /*19d0*/  IADD3.X R5, PT, PT, RZ, R5, RZ, P1, !PT ;  /* 0x00000005ff057210 */ /* 0x000fe40000ffe4ff */
[----:B-1----:R-:W-:-:S04]  /*19e0*/  IADD3 R8, P3, PT, R8, 0x4000, RZ ;  /* 0x0000400008087810 */ /* 0x002fc80007f7e0ff */
[----:B------:R-:W-:Y:S01]  /*19f0*/  IADD3.X R9, PT, PT, RZ, R9, RZ, P3, !PT ;  /* 0x00000009ff097210 */ /* 0x000fe20001ffe4ff */
[C---:B--2---:R-:W-:Y:S01]  /*1a00*/  FMUL R21, R0.reuse, R21 ;  /* 0x0000001500157220 */ /* 0x044fe20000400000 */
[----:B---3--:R-:W-:-:S03]  /*1a10*/  FMUL R15, R0, R15 ;  /* 0x0000000f000f7220 */ /* 0x008fc60000400000 */
[----:B----4-:R-:W-:Y:S01]  /*1a20*/  FMUL R21, R21, R16 ;  /* 0x0000001015157220 */ /* 0x010fe20000400000 */
[C---:B-----5:R-:W-:Y:S01]  /*1a30*/  FMUL R23, R0.reuse, R23 ;  /* 0x0000001700177220 */ /* 0x060fe20000400000 */
[C---:B------:R-:W-:Y:S01]  /*1a40*/  FMUL R25, R0.reuse, R25 ;  /* 0x0000001900197220 */ /* 0x040fe20000400000 */
[C---:B------:R-:W-:Y:S01]  /*1a50*/  FMUL R27, R0.reuse, R27 ;  /* 0x0000001b001b7220 */ /* 0x040fe20000400000 */
[C---:B------:R-:W-:Y:S01]  /*1a60*/  FMUL R11, R0.reuse, R11 ;  /* 0x0000000b000b7220 */ /* 0x040fe20000400000 */
[C---:B------:R-:W-:Y:S01]  /*1a70*/  FMUL R16, R0.reuse, R19 ;  /* 0x0000001300107220 */ /* 0x040fe20000400000 */
[----:B------:R-:W-:Y:S01]  /*1a80*/  FMUL R17, R0, R17 ;  /* 0x0000001100117220 */ /* 0x000fe20000400000 */
[----:B------:R-:W-:Y:S01]  /*1a90*/  FMUL R15, R15, R10 ;  /* 0x0000000a0f0f7220 */ /* 0x000fe20000400000 */
[----:B------:R-:W-:Y:S01]  /*1aa0*/  IADD3 R10, P2, PT, R6, 0x4000, RZ ;  /* 0x00004000060a7810 */ /* 0x000fe20007f5e0ff */
[----:B------:R-:W-:-:S04]  /*1ab0*/  FMUL R23, R23, R20 ;  /* 0x0000001417177220 */ /* 0x000fc80000400000 */
[----:B------:R-:W-:Y:S02]  /*1ac0*/  IMAD.X R19, RZ, RZ, R7, P2 ;  /* 0x000000ffff137224 */ /* 0x000fe400010e0607 */
[----:B------:R-:W-:Y:S01]  /*1ad0*/  FMUL R25, R25, R22 ;  /* 0x0000001619197220 */ /* 0x000fe20000400000 */
[----:B------:R-:W-:Y:S01]  /*1ae0*/  FMUL R27, R27, R18 ;  /* 0x000000121b1b7220 */ /* 0x000fe20000400000 */
[----:B------:R-:W-:Y:S01]  /*1af0*/  FMUL R11, R11, R14 ;  /* 0x0000000e0b0b7220 */ /* 0x000fe20000400000 */
[----:B------:R-:W-:Y:S01]  /*1b00*/  FMUL R13, R16, R13 ;  /* 0x0000000d100d7220 */ /* 0x000fe20000400000 */
[----:B------:R-:W-:Y:S01]  /*1b10*/  FMUL R17, R17, R12 ;  /* 0x0000000c11117220 */ /* 0x000fe20000400000 */
[----:B------:R-:W-:Y:S04]  /*1b20*/  STG.E desc[UR8][R6.64+-0x1000], R23 ;  /* 0xfff0001706007986 */ /* 0x000fe8000c101908 */
[----:B------:R-:W-:Y:S04]  /*1b30*/  STG.E desc[UR8][R6.64+-0x800], R25 ;  /* 0xfff8001906007986 */ /* 0x000fe8000c101908 */
[----:B------:R-:W-:Y:S04]  /*1b40*/  STG.E desc[UR8][R6.64], R27 ;  /* 0x0000001b06007986 */ /* 0x000fe8000c101908 */
[----:B------:R-:W-:Y:S04]  /*1b50*/  STG.E desc[UR8][R6.64+0x800], R21 ;  /* 0x0008001506007986 */ /* 0x000fe8000c101908 */
[----:B------:R-:W-:Y:S04]  /*1b60*/  STG.E desc[UR8][R6.64+0x1000], R11 ;  /* 0x0010000b06007986 */ /* 0x000fe8000c101908 */
[----:B------:R-:W-:Y:S04]  /*1b70*/  STG.E desc[UR8][R6.64+0x1800], R13 ;  /* 0x0018000d06007986 */ /* 0x000fe8000c101908 */
[----:B------:R-:W-:Y:S04]  /*1b80*/  STG.E desc[UR8][R6.64+0x2000], R17 ;  /* 0x0020001106007986 */ /* 0x000fe8000c101908 */
[----:B------:R0:W-:Y:S02]  /*1b90*/  STG.E desc[UR8][R6.64+0x2800], R15 ;  /* 0x0028000f06007986 */ /* 0x0001e4000c101908 */
[----:B0-----:R-:W-:Y:S01]  /*1ba0*/  MOV R6, R10 ;  /* 0x0000000a00067202 */ /* 0x001fe20000000f00 */
[----:B------:R-:W-:-:S07]  /*1bb0*/  IMAD.MOV.U32 R7, RZ, RZ, R19 ;  /* 0x000000ffff077224 */ /* 0x000fce00078e0013 */
.L_x_19:
[----:B------:R-:W-:Y:S05]  /*1bc0*/  BSYNC.RECONVERGENT B0 ;  /* 0x0000000000007941 */ /* 0x000fea0003800200 */
.L_x_18:
[----:B------:R-:W-:-:S13]  /*1bd0*/  ISETP.LT.OR P0, PT, R2, R3, P0 ;  /* 0x000000030200720c */ /* 0x000fda0000701670 */
[----:B------:R-:W-:Y:S05]  /*1be0*/  @!P0 EXIT ;  /* 0x000000000000894d */ /* 0x000fea0003800000 */
        /* <DEDUP_REMOVED lines=8> */
[C---:B--2---:R-:W-:Y:S01]  /*1c70*/  FMUL R3, R0.reuse, R3 ;  /* 0x0000000300037220 */ /* 0x044fe20000400000 */
[C---:B---3--:R-:W-:Y:S01]  /*1c80*/  FMUL R11, R0.reuse, R11 ;  /* 0x0000000b000b7220 */ /* 0x048fe20000400000 */
[C---:B----4-:R-:W-:Y:S01]  /*1c90*/  FMUL R13, R0.reuse, R13 ;  /* 0x0000000d000d7220 */ /* 0x050fe20000400000 */
[----:B-----5:R-:W-:Y:S01]  /*1ca0*/  FMUL R15, R0, R15 ;  /* 0x0000000f000f7220 */ /* 0x020fe20000400000 */
[----:B------:R-:W-:Y:S01]  /*1cb0*/  FMUL R3, R3, R2 ;  /* 0x0000000203037220 */ /* 0x000fe20000400000 */
[----:B------:R-:W-:-:S04]  /*1cc0*/  FMUL R11, R11, R10 ;  /* 0x0000000a0b0b7220 */ /* 0x000fc80000400000 */
[----:B------:R-:W-:Y:S01]  /*1cd0*/  STG.E desc[UR8][R6.64+-0x1000], R3 ;  /* 0xfff0000306007986 */ /* 0x000fe2000c101908 */
[----:B------:R-:W-:-:S03]  /*1ce0*/  FMUL R13, R13, R12 ;  /* 0x0000000c0d0d7220 */ /* 0x000fc60000400000 */
[----:B------:R-:W-:Y:S01]  /*1cf0*/  STG.E desc[UR8][R6.64+-0x800], R11 ;  /* 0xfff8000b06007986 */ /* 0x000fe2000c101908 */
[----:B------:R-:W-:-:S03]  /*1d00*/  FMUL R15, R15, R14 ;  /* 0x0000000e0f0f7220 */ /* 0x000fc60000400000 */
[----:B------:R-:W-:Y:S04]  /*1d10*/  STG.E desc[UR8][R6.64], R13 ;  /* 0x0000000d06007986 */ /* 0x000fe8000c101908 */
[----:B------:R-:W-:Y:S01]  /*1d20*/  STG.E desc[UR8][R6.64+0x800], R15 ;  /* 0x0008000f06007986 */ /* 0x000fe2000c101908 */
[----:B------:R-:W-:Y:S05]  /*1d30*/  EXIT ;  /* 0x000000000000794d */ /* 0x000fea0003800000 */
.L_x_11:
[----:B------:R-:W0:Y:S01]  /*1d40*/  LDC R3, c[0x0][0x3a4] ;  /* 0x0000e900ff037b82 */ /* 0x000e220000000800 */
[----:B------:R-:W-:Y:S01]  /*1d50*/  LOP3.LUT R4, RZ, R2, RZ, 0x33, !PT ;  /* 0x00000002ff047212 */ /* 0x000fe200078e33ff */
[----:B------:R-:W-:Y:S03]  /*1d60*/  BSSY.RECONVERGENT B0, `(.L_x_20) ;  /* 0x0000030000007945 */ /* 0x000fe60003800200 */
[----:B0-----:R-:W-:-:S04]  /*1d70*/  IADD3 R9, PT, PT, R4, R3, RZ ;  /* 0x0000000304097210 */ /* 0x001fc80007ffe0ff */
[C---:B------:R-:W-:Y:S02]  /*1d80*/  LOP3.LUT R4, R9.reuse, 0x600, RZ, 0xc0, !PT ;  /* 0x0000060009047812 */ /* 0x040fe400078ec0ff */
[----:B------:R-:W-:Y:S02]  /*1d90*/  ISETP.GE.U32.AND P0, PT, R9, 0x600, PT ;  /* 0x000006000900780c */ /* 0x000fe40003f06070 */
[----:B------:R-:W-:-:S13]  /*1da0*/  ISETP.NE.AND P1, PT, R4, 0x600, PT ;  /* 0x000006000400780c */ /* 0x000fda0003f25270 */
[----:B------:R-:W-:Y:S05]  /*1db0*/  @!P1 BRA `(.L_x_21) ;  /* 0x0000000000a89947 */ /* 0x000fea0003800000 */
[----:B------:R-:W0:Y:S01]  /*1dc0*/  LDC.64 R6, c[0x0][0x388] ;  /* 0x0000e200ff067b82 */ /* 0x000e220000000a00 */
[----:B------:R-:W1:Y:S01]  /*1dd0*/  LDCU.64 UR12, c[0x0][0x398] ;  /* 0x00007300ff0c77ac */ /* 0x000e620008000a00 */
[----:B------:R-:W-:Y:S02]  /*1de0*/  IADD3 R8, P1, PT, R2, UR10, RZ ;  /* 0x0000000a02087c10 */ /* 0x000fe4000ff3e0ff */
[----:B------:R-:W-:Y:S01]  /*1df0*/  LEA.HI R9, R9, 0x1, RZ, 0x17 ;  /* 0x0000000109097811 */ /* 0x000fe200078fb8ff */
[----:B------:R-:W2:Y:S01]  /*1e00*/  LDCU.64 UR14, c[0x0][0x380] ;  /* 0x00007000ff0e77ac */ /* 0x000ea20008000a00 */
[C---:B------:R-:W-:Y:S01]  /*1e10*/  SHF.L.U32 R12, R8.reuse, 0x2, RZ ;  /* 0x00000002080c7819 */ /* 0x040fe200000006ff */
[----:B------:R-:W-:Y:S01]  /*1e20*/  IMAD.X R11, RZ, RZ, UR6, P1 ;  /* 0x00000006ff0b7e24 */ /* 0x000fe200088e06ff */
[----:B------:R-:W3:Y:S04]  /*1e30*/  LDC.64 R4, c[0x0][0x390] ;  /* 0x0000e400ff047b82 */ /* 0x000ee80000000a00 */
[----:B------:R-:W-:Y:S01]  /*1e40*/  SHF.L.U64.HI R17, R8, 0x2, R11 ;  /* 0x0000000208117819 */ /* 0x000fe2000001020b */
[C---:B------:R-:W-:Y:S01]  /*1e50*/  IMAD.SHL.U32 R8, R9.reuse, 0x200, RZ ;  /* 0x0000020009087824 */ /* 0x040fe200078e00ff */
[----:B------:R-:W-:-:S04]  /*1e60*/  LOP3.LUT R9, R9, 0x3, RZ, 0xc0, !PT ;  /* 0x0000000309097812 */ /* 0x000fc800078ec0ff */
[----:B------:R-:W-:Y:S02]  /*1e70*/  LOP3.LUT R11, R8, 0x600, RZ, 0xc0, !PT ;  /* 0x00000600080b7812 */ /* 0x000fe400078ec0ff */
[C---:B-1----:R-:W-:Y:S02]  /*1e80*/  IADD3 R10, P1, PT, R12.reuse, UR12, RZ ;  /* 0x0000000c0c0a7c10 */ /* 0x042fe4000ff3e0ff */
[----:B--2---:R-:W-:Y:S01]  /*1e90*/  IADD3 R8, P2, PT, R12, UR14, RZ ;  /* 0x0000000e0c087c10 */ /* 0x004fe2000ff5e0ff */
[C---:B0-----:R-:W-:Y:S01]  /*1ea0*/  IMAD.WIDE.U32 R6, R2.reuse, 0x4, R6 ;  /* 0x0000000402067825 */ /* 0x041fe200078e0006 */
[C---:B------:R-:W-:Y:S02]  /*1eb0*/  IADD3.X R19, PT, PT, R17.reuse, UR13, RZ, P1, !PT ;  /* 0x0000000d11137c10 */ /* 0x040fe40008ffe4ff */
[----:B------:R-:W-:Y:S02]  /*1ec0*/  IADD3.X R17, PT, PT, R17, UR15, RZ, P2, !PT ;  /* 0x0000000f11117c10 */ /* 0x000fe400097fe4ff */
[----:B------:R-:W-:Y:S01]  /*1ed0*/  MOV R21, R7 ;  /* 0x0000000700157202 */ /* 0x000fe20000000f00 */
[----:B---3--:R-:W-:-:S04]  /*1ee0*/  IMAD.WIDE.U32 R4, R2, 0x4, R4 ;  /* 0x0000000402047825 */ /* 0x008fc800078e0004 */
[----:B------:R-:W-:Y:S01]  /*1ef0*/  IMAD.IADD R2, R2, 0x1, R11 ;  /* 0x0000000102027824 */ /* 0x000fe200078e020b */
[----:B------:R-:W-:-:S07]  /*1f00*/  IADD3 R11, PT, PT, -R9, RZ, RZ ;  /* 0x000000ff090b7210 */ /* 0x000fce0007ffe1ff */
.L_x_22:
[----:B------:R-:W-:Y:S01]  /*1f10*/  IMAD.MOV.U32 R9, RZ, RZ, R17 ;  /* 0x000000ffff097224 */ /* 0x000fe200078e0011 */
[----:B------:R-:W-:Y:S01]  /*1f20*/  MOV R7, R21 ;  /* 0x0000001500077202 */ /* 0x000fe20000000f00 */
[----:B0-----:R-:W2:Y:S04]  /*1f30*/  LDG.E.CONSTANT R13, desc[UR8][R4.64] ;  /* 0x00000008040d7981 */ /* 0x001ea8000c1e9900 */
[----:B------:R0:W3:Y:S04]  /*1f40*/  LDG.E.CONSTANT R9, desc[UR8][R8.64] ;  /* 0x0000000808097981 */ /* 0x0000e8000c1e9900 */
[----:B------:R1:W2:Y:S01]  /*1f50*/  LDG.E.CONSTANT R7, desc[UR8][R6.64] ;  /* 0x0000000806077981 */ /* 0x0002a2000c1e9900 */
[----:B------:R-:W-:-:S05]  /*1f60*/  VIADD R11, R11, 0x1 ;  /* 0x000000010b0b7836 */ /* 0x000fca0000000000 */
[----:B------:R-:W-:Y:S02]  /*1f70*/  ISETP.NE.AND P1, PT, R11, RZ, PT ;  /* 0x000000ff0b00720c */ /* 0x000fe40003f25270 */
[----:B0-----:R-:W-:Y:S02]  /*1f80*/  IADD3 R8, P5, PT, R8, 0x800, RZ ;  /* 0x0000080008087810 */ /* 0x001fe40007fbe0ff */
[----:B-1----:R-:W-:Y:S02]  /*1f90*/  IADD3 R6, P3, PT, R6, 0x800, RZ ;  /* 0x0000080006067810 */ /* 0x002fe40007f7e0ff */
[----:B------:R-:W-:Y:S01]  /*1fa0*/  IADD3 R4, P2, PT, R4, 0x800, RZ ;  /* 0x0000080004047810 */ /* 0x000fe20007f5e0ff */
[----:B------:R-:W-:Y:S02]  /*1fb0*/  IMAD.X R17, RZ, RZ, R17, P5 ;  /* 0x000000ffff117224 */ /* 0x000fe400028e0611 */
[----:B------:R-:W-:Y:S01]  /*1fc0*/  IMAD.X R21, RZ, RZ, R21, P3 ;  /* 0x000000ffff157224 */ /* 0x000fe200018e0615 */
[----:B------:R-:W-:Y:S01]  /*1fd0*/  IADD3.X R5, PT, PT, RZ, R5, RZ, P2, !PT ;  /* 0x00000005ff057210 */ /* 0x000fe200017fe4ff */
[----:B---3--:R-:W-:-:S04]  /*1fe0*/  FMUL R12, R0, R9 ;  /* 0x00000009000c7220 */ /* 0x008fc80000400000 */
[----:B--2---:R-:W-:Y:S01]  /*1ff0*/  FFMA R15, R12, R7, R13 ;  /* 0x000000070c0f7223 */ /* 0x004fe2000000000d */
[----:B------:R-:W-:Y:S01]  /*2000*/  IMAD.MOV.U32 R12, RZ, RZ, R10 ;  /* 0x000000ffff0c7224 */ /* 0x000fe200078e000a */
[----:B------:R-:W-:-:S05]  /*2010*/  MOV R13, R19 ;  /* 0x00000013000d7202 */ /* 0x000fca0000000f00 */
[----:B------:R0:W-:Y:S01]  /*2020*/  STG.E desc[UR8][R12.64], R15 ;  /* 0x0000000f0c007986 */ /* 0x0001e2000c101908 */
[----:B------:R-:W-:-:S04]  /*2030*/  IADD3 R10, P4, PT, R10, 0x800, RZ ;  /* 0x000008000a0a7810 */ /* 0x000fc80007f9e0ff */
[----:B------:R-:W-:Y:S01]  /*2040*/  IADD3.X R19, PT, PT, RZ, R19, RZ, P4, !PT ;  /* 0x00000013ff137210 */ /* 0x000fe200027fe4ff */
[----:B------:R-:W-:Y:S08]  /*2050*/  @P1 BRA `(.L_x_22) ;  /* 0xfffffffc00ac1947 */ /* 0x000ff0000383ffff */
.L_x_21:
[----:B------:R-:W-:Y:S05]  /*2060*/  BSYNC.RECONVERGENT B0 ;  /* 0x0000000000007941 */ /* 0x000fea0003800200 */
.L_x_20:
[----:B------:R-:W-:Y:S05]  /*2070*/  @!P0 EXIT ;  /* 0x000000000000894d */ /* 0x000fea0003800000 */
[----:B------:R-:W1:Y:S01]  /*2080*/  LDCU.128 UR12, c[0x0][0x380] ;  /* 0x00007000ff0c77ac */ /* 0x000e620008000c00 */
[----:B------:R-:W-:Y:S01]  /*2090*/  HFMA2 R4, -RZ, RZ, 0, 0.00048828125 ;  /* 0x00001000ff047431 */ /* 0x000fe200000001ff */
[C---:B------:R-:W-:Y:S01]  /*20a0*/  IADD3 R6, P0, PT, R2.reuse, UR10, RZ ;  /* 0x0000000a02067c10 */ /* 0x040fe2000ff1e0ff */
[----:B------:R-:W-:Y:S01]  /*20b0*/  IMAD.MOV.U32 R5, RZ, RZ, 0x0 ;  /* 0x00000000ff057424 */ /* 0x000fe200078e00ff */
[----:B------:R-:W2:Y:S01]  /*20c0*/  LDCU.64 UR16, c[0x0][0x398] ;  /* 0x00007300ff1077ac */ /* 0x000ea20008000a00 */
[----:B------:R-:W-:Y:S01]  /*20d0*/  IADD3 R8, PT, PT, -R2, R3, RZ ;  /* 0x0000000302087210 */ /* 0x000fe20007ffe1ff */
[----:B------:R-:W-:Y:S01]  /*20e0*/  BSSY.RECONVERGENT B0, `(.L_x_23) ;  /* 0x000007f000007945 */ /* 0x000fe20003800200 */
[----:B------:R-:W-:Y:S01]  /*20f0*/  IMAD.X R7, RZ, RZ, UR6, P0 ;  /* 0x00000006ff077e24 */ /* 0x000fe200080e06ff */
[----:B------:R-:W-:Y:S02]  /*2100*/  LEA R9, P0, R6, 0x1000, 0x2 ;  /* 0x0000100006097811 */ /* 0x000fe400078010ff */
[----:B------:R-:W-:Y:S01]  /*2110*/  ISETP.GT.AND P1, PT, R8, 0x1800, PT ;  /* 0x000018000800780c */ /* 0x000fe20003f24270 */
[----:B------:R-:W-:Y:S01]  /*2120*/  IMAD.WIDE.U32 R4, R2, 0x4, R4 ;  /* 0x0000000402047825 */ /* 0x000fe200078e0004 */
[----:B------:R-:W-:-:S02]  /*2130*/  LEA.HI.X R7, R6, RZ, R7, 0x2, P0 ;  /* 0x000000ff06077211 */ /* 0x000fc400000f1407 */
[C---:B------:R-:W-:Y:S02]  /*2140*/  IADD3 R8, P2, PT, R4.reuse, UR4, RZ ;  /* 0x0000000404087c10 */ /* 0x040fe4000ff5e0ff */
[----:B-1----:R-:W-:Y:S02]  /*2150*/  IADD3 R10, P0, PT, R4, UR14, RZ ;  /* 0x0000000e040a7c10 */ /* 0x002fe4000ff1e0ff */
[C---:B------:R-:W-:Y:S02]  /*2160*/  IADD3 R4, P3, PT, R9.reuse, UR12, RZ ;  /* 0x0000000c09047c10 */ /* 0x040fe4000ff7e0ff */
[----:B--2---:R-:W-:Y:S02]  /*2170*/  IADD3 R6, P4, PT, R9, UR16, RZ ;  /* 0x0000001009067c10 */ /* 0x004fe4000ff9e0ff */
[C---:B------:R-:W-:Y:S02]  /*2180*/  IADD3.X R11, PT, PT, R5.reuse, UR15, RZ, P0, !PT ;  /* 0x0000000f050b7c10 */ /* 0x040fe400087fe4ff */
[----:B------:R-:W-:-:S02]  /*2190*/  IADD3.X R9, PT, PT, R5, UR5, RZ, P2, !PT ;  /* 0x0000000505097c10 */ /* 0x000fc400097fe4ff */
[C---:B------:R-:W-:Y:S02]  /*21a0*/  IADD3.X R5, PT, PT, R7.reuse, UR13, RZ, P3, !PT ;  /* 0x0000000d07057c10 */ /* 0x040fe40009ffe4ff */
[----:B------:R-:W-:Y:S02]  /*21b0*/  IADD3.X R7, PT, PT, R7, UR17, RZ, P4, !PT ;  /* 0x0000001107077c10 */ /* 0x000fe4000a7fe4ff */
[----:B------:R-:W-:Y:S01]  /*21c0*/  PLOP3.LUT P0, PT, PT, PT, PT, 0x80, 0x8 ;  /* 0x000000000008781c */ /* 0x000fe20003f0f070 */
[----:B------:R-:W-:-:S12]  /*21d0*/  @!P1 BRA `(.L_x_24) ;  /* 0x0000000400bc9947 */ /* 0x000fd80003800000 */
[----:B------:R-:W-:Y:S02]  /*21e0*/  PLOP3.LUT P0, PT, PT, PT, PT, 0x8, 0x80 ;  /* 0x000000000080781c */ /* 0x000fe40003f0e170 */
[----:B0-----:R-:W-:-:S11]  /*21f0*/  IADD3 R13, PT, PT, R3, -0x1800, RZ ;  /* 0xffffe800030d7810 */ /* 0x001fd60007ffe0ff */
.L_x_25:
        /* <DEDUP_REMOVED lines=13> */
[C---:B--2---:R-:W-:Y:S01]  /*22d0*/  FMUL R19, R0.reuse, R19 ;  /* 0x0000001300137220 */ /* 0x044fe20000400000 */
[C---:B---3--:R-:W-:Y:S01]  /*22e0*/  FMUL R23, R0.reuse, R23 ;  /* 0x0000001700177220 */ /* 0x048fe20000400000 */
[----:B----4-:R-:W-:-:S02]  /*22f0*/  FMUL R24, R0, R27 ;  /* 0x0000001b00187220 */ /* 0x010fc40000400000 */
[----:B------:R-:W2:Y:S01]  /*2300*/  LDG.E.CONSTANT R27, desc[UR8][R4.64+0x1800] ;  /* 0x00180008041b7981 */ /* 0x000ea2000c1e9900 */
[----:B-----5:R-:W-:Y:S01]  /*2310*/  FMUL R25, R0, R21 ;  /* 0x0000001500197220 */ /* 0x020fe20000400000 */
[----:B------:R-:W-:Y:S02]  /*2320*/  FFMA R21, R19, R16, R18 ;  /* 0x0000001013157223 */ /* 0x000fe40000000012 */
[----:B------:R-:W3:Y:S04]  /*2330*/  LDG.E.CONSTANT R16, desc[UR8][R8.64+0x1000] ;  /* 0x0010000808107981 */ /* 0x000ee8000c1e9900 */
[----:B------:R-:W4:Y:S01]  /*2340*/  LDG.E.CONSTANT R18, desc[UR8][R10.64+0x1800] ;  /* 0x001800080a127981 */ /* 0x000f22000c1e9900 */
[----:B------:R-:W-:-:S03]  /*2350*/  FFMA R19, R23, R17, R14 ;  /* 0x0000001117137223 */ /* 0x000fc6000000000e */
[----:B------:R-:W3:Y:S04]  /*2360*/  LDG.E.CONSTANT R14, desc[UR8][R10.64+0x1000] ;  /* 0x001000080a0e7981 */ /* 0x000ee8000c1e9900 */
[----:B------:R-:W5:Y:S01]  /*2370*/  LDG.E.CONSTANT R17, desc[UR8][R10.64+0x2000] ;  /* 0x002000080a117981 */ /* 0x000f62000c1e9900 */
[----:B------:R-:W-:-:S03]  /*2380*/  FFMA R23, R24, R12, R15 ;  /* 0x0000000c18177223 */ /* 0x000fc6000000000f */
[----:B------:R-:W4:Y:S04]  /*2390*/  LDG.E.CONSTANT R15, desc[UR8][R4.64+0x1000] ;  /* 0x00100008040f7981 */ /* 0x000f28000c1e9900 */
[----:B------:R-:W5:Y:S01]  /*23a0*/  LDG.E.CONSTANT R12, desc[UR8][R8.64+0x2000] ;  /* 0x00200008080c7981 */ /* 0x000f62000c1e9900 */
[----:B------:R-:W-:-:S03]  /*23b0*/  FFMA R25, R25, R20, R22 ;  /* 0x0000001419197223 */ /* 0x000fc60000000016 */
[----:B------:R-:W5:Y:S01]  /*23c0*/  LDG.E.CONSTANT R20, desc[UR8][R8.64+0x1800] ;  /* 0x0018000808147981 */ /* 0x000f62000c1e9900 */
[----:B------:R-:W-:-:S03]  /*23d0*/  FMUL R22, R0, R29 ;  /* 0x0000001d00167220 */ /* 0x000fc60000400000 */
[----:B------:R-:W5:Y:S04]  /*23e0*/  LDG.E.CONSTANT R24, desc[UR8][R4.64+0x3800] ;  /* 0x0038000804187981 */ /* 0x000f68000c1e9900 */
[----:B------:R0:W-:Y:S04]  /*23f0*/  STG.E desc[UR8][R6.64+-0x1000], R21 ;  /* 0xfff0001506007986 */ /* 0x0001e8000c101908 */
[----:B0-----:R-:W5:Y:S01]  /*2400*/  LDG.E.CONSTANT R21, desc[UR8][R8.64+0x3800] ;  /* 0x0038000808157981 */ /* 0x001f62000c1e9900 */
[C---:B--2---:R-:W-:Y:S01]  /*2410*/  FMUL R27, R0.reuse, R27 ;  /* 0x0000001b001b7220 */ /* 0x044fe20000400000 */
[----:B----4-:R-:W-:-:S04]  /*2420*/  FMUL R15, R0, R15 ;  /* 0x0000000f000f7220 */ /* 0x010fc80000400000 */
[----:B---3--:R-:W-:Y:S02]  /*2430*/  FFMA R29, R15, R14, R16 ;  /* 0x0000000e0f1d7223 */ /* 0x008fe40000000010 */
[----:B------:R-:W2:Y:S01]  /*2440*/  LDG.E.CONSTANT R16, desc[UR8][R4.64+0x2800] ;  /* 0x0028000804107981 */ /* 0x000ea2000c1e9900 */
[----:B-----5:R-:W-:Y:S01]  /*2450*/  FFMA R15, R27, R18, R20 ;  /* 0x000000121b0f7223 */ /* 0x020fe20000000014 */
[----:B------:R-:W-:Y:S02]  /*2460*/  FFMA R27, R22, R17, R12 ;  /* 0x00000011161b7223 */ /* 0x000fe4000000000c */
[----:B------:R-:W3:Y:S04]  /*2470*/  LDG.E.CONSTANT R18, desc[UR8][R10.64+0x2800] ;  /* 0x002800080a127981 */ /* 0x000ee8000c1e9900 */
[----:B------:R-:W4:Y:S04]  /*2480*/  LDG.E.CONSTANT R22, desc[UR8][R4.64+0x3000] ;  /* 0x0030000804167981 */ /* 0x000f28000c1e9900 */
[----:B------:R-:W5:Y:S04]  /*2490*/  LDG.E.CONSTANT R12, desc[UR8][R10.64+0x3800] ;  /* 0x003800080a0c7981 */ /* 0x000f68000c1e9900 */
[----:B------:R-:W3:Y:S04]  /*24a0*/  LDG.E.CONSTANT R20, desc[UR8][R8.64+0x2800] ;  /* 0x0028000808147981 */ /* 0x000ee8000c1e9900 */
[----:B------:R-:W3:Y:S04]  /*24b0*/  LDG.E.CONSTANT R14, desc[UR8][R10.64+0x3000] ;  /* 0x003000080a0e7981 */ /* 0x000ee8000c1e9900 */
[----:B------:R-:W3:Y:S01]  /*24c0*/  LDG.E.CONSTANT R17, desc[UR8][R8.64+0x3000] ;  /* 0x0030000808117981 */ /* 0x000ee2000c1e9900 */
[----:B------:R-:W-:-:S03]  /*24d0*/  FMUL R24, R0, R24 ;  /* 0x0000001800187220 */ /* 0x000fc60000400000 */
[----:B------:R-:W-:Y:S04]  /*24e0*/  STG.E desc[UR8][R6.64+-0x800], R25 ;  /* 0xfff8001906007986 */ /* 0x000fe8000c101908 */
[----:B------:R0:W-:Y:S04]  /*24f0*/  STG.E desc[UR8][R6.64], R19 ;  /* 0x0000001306007986 */ /* 0x0001e8000c101908 */
[----:B------:R1:W-:Y:S04]  /*2500*/  STG.E desc[UR8][R6.64+0x800], R23 ;  /* 0x0008001706007986 */ /* 0x0003e8000c101908 */
[----:B0-----:R-:W3:Y:S04]  /*2510*/  LDG.E.CONSTANT R19, desc[UR8][R8.64+0x5000] ;  /* 0x0050000808137981 */ /* 0x001ee8000c1e9900 */
[----:B-1----:R-:W3:Y:S01]  /*2520*/  LDG.E.CONSTANT R23, desc[UR8][R10.64+0x4800] ;  /* 0x004800080a177981 */ /* 0x002ee2000c1e9900 */
[C---:B--2---:R-:W-:Y:S01]  /*2530*/  FMUL R16, R0.reuse, R16 ;  /* 0x0000001000107220 */ /* 0x044fe20000400000 */
[----:B----4-:R-:W-:Y:S01]  /*2540*/  FMUL R22, R0, R22 ;  /* 0x0000001600167220 */ /* 0x010fe20000400000 */
[----:B-----5:R-:W-:-:S02]  /*2550*/  FFMA R21, R24, R12, R21 ;  /* 0x0000000c18157223 */ /* 0x020fc40000000015 */
[----:B------:R-:W2:Y:S01]  /*2560*/  LDG.E.CONSTANT R24, desc[UR8][R4.64+0x5000] ;  /* 0x0050000804187981 */ /* 0x000ea2000c1e9900 */
[----:B---3--:R-:W-:-:S03]  /*2570*/  FFMA R25, R16, R18, R20 ;  /* 0x0000001210197223 */ /* 0x008fc60000000014 */
[----:B------:R-:W3:Y:S04]  /*2580*/  LDG.E.CONSTANT R16, desc[UR8][R4.64+0x4000] ;  /* 0x0040000804107981 */ /* 0x000ee8000c1e9900 */
[----:B------:R-:W4:Y:S01]  /*2590*/  LDG.E.CONSTANT R12, desc[UR8][R10.64+0x5000] ;  /* 0x005000080a0c7981 */ /* 0x000f22000c1e9900 */
[----:B------:R-:W-:-:S03]  /*25a0*/  FFMA R17, R22, R14, R17 ;  /* 0x0000000e16117223 */ /* 0x000fc60000000011 */
[----:B------:R-:W5:Y:S04]  /*25b0*/  LDG.E.CONSTANT R22, desc[UR8][R4.64+0x4800] ;  /* 0x0048000804167981 */ /* 0x000f68000c1e9900 */
[----:B------:R-:W5:Y:S04]  /*25c0*/  LDG.E.CONSTANT R18, desc[UR8][R10.64+0x4000] ;  /* 0x004000080a127981 */ /* 0x000f68000c1e9900 */
[----:B------:R-:W5:Y:S04]  /*25d0*/  LDG.E.CONSTANT R20, desc[UR8][R8.64+0x4000] ;  /* 0x0040000808147981 */ /* 0x000f68000c1e9900 */
[----:B------:R-:W5:Y:S04]  /*25e0*/  LDG.E.CONSTANT R14, desc[UR8][R8.64+0x4800] ;  /* 0x00480008080e7981 */ /* 0x000f68000c1e9900 */
[----:B------:R-:W-:Y:S04]  /*25f0*/  STG.E desc[UR8][R6.64+0x1000], R29 ;  /* 0x0010001d06007986 */ /* 0x000fe8000c101908 */
[----:B------:R0:W-:Y:S04]  /*2600*/  STG.E desc[UR8][R6.64+0x1800], R15 ;  /* 0x0018000f06007986 */ /* 0x0001e8000c101908 */
[----:B------:R1:W-:Y:S04]  /*2610*/  STG.E desc[UR8][R6.64+0x2000], R27 ;  /* 0x0020001b06007986 */ /* 0x0003e8000c101908 */
[----:B0-----:R-:W5:Y:S04]  /*2620*/  LDG.E.CONSTANT R15, desc[UR8][R8.64+0x6800] ;  /* 0x00680008080f7981 */ /* 0x001f68000c1e9900 */
[----:B-1----:R-:W5:Y:S01]  /*2630*/  LDG.E.CONSTANT R27, desc[UR8][R10.64+0x6000] ;  /* 0x006000080a1b7981 */ /* 0x002f62000c1e9900 */
[C---:B--2---:R-:W-:Y:S01]  /*2640*/  FMUL R24, R0.reuse, R24 ;  /* 0x0000001800187220 */ /* 0x044fe20000400000 */
[----:B---3--:R-:W-:-:S03]  /*2650*/  FMUL R16, R0, R16 ;  /* 0x0000001000107220 */ /* 0x008fc60000400000 */
[----:B----4-:R-:W-:Y:S02]  /*2660*/  FFMA R19, R24, R12, R19 ;  /* 0x0000000c18137223 */ /* 0x010fe40000000013 */
[----:B------:R-:W2:Y:S01]  /*2670*/  LDG.E.CONSTANT R24, desc[UR8][R4.64+0x6800] ;  /* 0x0068000804187981 */ /* 0x000ea2000c1e9900 */
[----:B-----5:R-:W-:-:S03]  /*2680*/  FMUL R22, R0, R22 ;  /* 0x0000001600167220 */ /* 0x020fc60000400000 */
[----:B------:R-:W3:Y:S01]  /*2690*/  LDG.E.CONSTANT R12, desc[UR8][R10.64+0x6800] ;  /* 0x006800080a0c7981 */ /* 0x000ee2000c1e9900 */
[----:B------:R-:W-:-:S03]  /*26a0*/  FFMA R29, R16, R18, R20 ;  /* 0x00000012101d7223 */ /* 0x000fc60000000014 */
[----:B------:R-:W4:Y:S01]  /*26b0*/  LDG.E.CONSTANT R16, desc[UR8][R4.64+0x5800] ;  /* 0x0058000804107981 */ /* 0x000f22000c1e9900 */
[----:B------:R-:W-:-:S03]  /*26c0*/  FFMA R23, R22, R23, R14 ;  /* 0x0000001716177223 */ /* 0x000fc6000000000e */
[----:B------:R0:W5:Y:S04]  /*26d0*/  LDG.E.CONSTANT R22, desc[UR8][R4.64+0x6000] ;  /* 0x0060000804167981 */ /* 0x000168000c1e9900 */
[----:B------:R1:W5:Y:S04]  /*26e0*/  LDG.E.CONSTANT R18, desc[UR8][R10.64+0x5800] ;  /* 0x005800080a127981 */ /* 0x000368000c1e9900 */
[----:B------:R-:W5:Y:S04]  /*26f0*/  LDG.E.CONSTANT R20, desc[UR8][R8.64+0x5800] ;  /* 0x0058000808147981 */ /* 0x000f68000c1e9900 */
[----:B------:R1:W5:Y:S01]  /*2700*/  LDG.E.CONSTANT R14, desc[UR8][R8.64+0x6000] ;  /* 0x00600008080e7981 */ /* 0x000362000c1e9900 */
[----:B------:R-:W-:-:S02]  /*2710*/  IADD3 R2, PT, PT, R2, 0x2000, RZ ;  /* 0x0000200002027810 */ /* 0x000fc40007ffe0ff */
[----:B0-----:R-:W-:Y:S02]  /*2720*/  IADD3 R4, P1, PT, R4, 0x8000, RZ ;  /* 0x0000800004047810 */ /* 0x001fe40007f3e0ff */
[----:B------:R-:W-:-:S03]  /*2730*/  ISETP.GE.AND P4, PT, R2, R13, PT ;  /* 0x0000000d0200720c */ /* 0x000fc60003f86270 */
[----:B------:R-:W-:Y:S01]  /*2740*/  IMAD.X R5, RZ, RZ, R5, P1 ;  /* 0x000000ffff057224 */ /* 0x000fe200008e0605 */
[----:B------:R-:W-:Y:S01]  /*2750*/  STG.E desc[UR8][R6.64+0x2800], R25 ;  /* 0x0028001906007986 */ /* 0x000fe2000c101908 */
[----:B-1----:R-:W-:Y:S02]  /*2760*/  IADD3 R10, P2, PT, R10, 0x8000, RZ ;  /* 0x000080000a0a7810 */ /* 0x002fe40007f5e0ff */
[----:B------:R-:W-:Y:S01]  /*2770*/  IADD3 R8, P3, PT, R8, 0x8000, RZ ;  /* 0x0000800008087810 */ /* 0x000fe20007f7e0ff */
[----:B------:R0:W-:Y:S02]  /*2780*/  STG.E desc[UR8][R6.64+0x3000], R17 ;  /* 0x0030001106007986 */ /* 0x0001e4000c101908 */
[----:B------:R-:W-:Y:S01]  /*2790*/  IMAD.X R11, RZ, RZ, R11, P2 ;  /* 0x000000ffff0b7224 */ /* 0x000fe200010e060b */
[----:B------:R-:W-:Y:S01]  /*27a0*/  IADD3.X R9, PT, PT, RZ, R9, RZ, P3, !PT ;  /* 0x00000009ff097210 */ /* 0x000fe20001ffe4ff */
[----:B------:R-:W-:Y:S04]  /*27b0*/  STG.E desc[UR8][R6.64+0x3800], R21 ;  /* 0x0038001506007986 */ /* 0x000fe8000c101908 */
[----:B------:R-:W-:Y:S04]  /*27c0*/  STG.E desc[UR8][R6.64+0x4000], R29 ;  /* 0x0040001d06007986 */ /* 0x000fe8000c101908 */
[----:B------:R-:W-:Y:S04]  /*27d0*/  STG.E desc[UR8][R6.64+0x4800], R23 ;  /* 0x0048001706007986 */ /* 0x000fe8000c101908 */
[----:B------:R-:W-:Y:S01]  /*27e0*/  STG.E desc[UR8][R6.64+0x5000], R19 ;  /* 0x0050001306007986 */ /* 0x000fe2000c101908 */
[----:B--2---:R-:W-:-:S04]  /*27f0*/  FMUL R24, R0, R24 ;  /* 0x0000001800187220 */ /* 0x004fc80000400000 */
[----:B---3--:R-:W-:Y:S01]  /*2800*/  FFMA R15, R24, R12, R15 ;  /* 0x0000000c180f7223 */ /* 0x008fe2000000000f */
[----:B------:R-:W-:Y:S01]  /*2810*/  IADD3 R12, P1, PT, R6, 0x8000, RZ ;  /* 0x00008000060c7810 */ /* 0x000fe20007f3e0ff */
[C---:B----4-:R-:W-:Y:S01]  /*2820*/  FMUL R16, R0.reuse, R16 ;  /* 0x0000001000107220 */ /* 0x050fe20000400000 */
[----:B-----5:R-:W-:-:S03]  /*2830*/  FMUL R22, R0, R22 ;  /* 0x0000001600167220 */ /* 0x020fc60000400000 */
[----:B0-----:R-:W-:Y:S01]  /*2840*/  IMAD.X R17, RZ, RZ, R7, P1 ;  /* 0x000000ffff117224 */ /* 0x001fe200008e0607 */
[----:B------:R-:W-:Y:S01]  /*2850*/  STG.E desc[UR8][R6.64+0x6800], R15 ;  /* 0x0068000f06007986 */ /* 0x000fe2000c101908 */
[----:B------:R-:W-:Y:S01]  /*2860*/  FFMA R25, R16, R18, R20 ;  /* 0x0000001210197223 */ /* 0x000fe20000000014 */
[----:B------:R-:W-:-:S04]  /*2870*/  FFMA R27, R22, R27, R14 ;  /* 0x0000001b161b7223 */ /* 0x000fc8000000000e */
[----:B------:R-:W-:Y:S04]  /*2880*/  STG.E desc[UR8][R6.64+0x5800], R25 ;  /* 0x0058001906007986 */ /* 0x000fe8000c101908 */
[----:B------:R0:W-:Y:S02]  /*2890*/  STG.E desc[UR8][R6.64+0x6000], R27 ;  /* 0x0060001b06007986 */ /* 0x0001e4000c101908 */
[----:B0-----:R-:W-:Y:S01]  /*28a0*/  MOV R6, R12 ;  /* 0x0000000c00067202 */ /* 0x001fe20000000f00 */
[----:B------:R-:W-:Y:S01]  /*28b0*/  IMAD.MOV.U32 R7, RZ, RZ, R17 ;  /* 0x000000ffff077224 */ /* 0x000fe200078e0011 */
[----:B------:R-:W-:Y:S06]  /*28c0*/  @!P4 BRA `(.L_x_25) ;  /* 0xfffffff8004cc947 */ /* 0x000fec000383ffff */
.L_x_24:
[----:B------:R-:W-:Y:S05]  /*28d0*/  BSYNC.RECONVERGENT B0 ;  /* 0x0000000000007941 */ /* 0x000fea0003800200 */
.L_x_23:
[----:B0-----:R-:W-:Y:S01]  /*28e0*/  IADD3 R12, PT, PT, -R2, R3, RZ ;  /* 0x00000003020c7210 */ /* 0x001fe20007ffe1ff */
[----:B------:R-:W-:Y:S03]  /*28f0*/  BSSY.RECONVERGENT B0, `(.L_x_26) ;  /* 0x000003f000007945 */ /* 0x000fe60003800200 */
[----:B------:R-:W-:-:S13]  /*2900*/  ISETP.GT.AND P1, PT, R12, 0x800, PT ;  /* 0x000008000c00780c */ /* 0x000fda0003f24270 */
[----:B------:R-:W-:Y:S05]  /*2910*/  @!P1 BRA `(.L_x_27) ;  /* 0x0000000000f09947 */ /* 0x000fea0003800000 */
[----:B------:R-:W2:Y:S04]  /*2920*/  LDG.E.CONSTANT R15, desc[UR8][R4.64+-0x1000] ;  /* 0xfff00008040f7981 */ /* 0x000ea8000c1e9900 */
[----:B------:R-:W3:Y:S04]  /*2930*/  LDG.E.CONSTANT R21, desc[UR8][R4.64] ;  /* 0x0000000804157981 */ /* 0x000ee8000c1e9900 */
[----:B------:R-:W4:Y:S04]  /*2940*/  LDG.E.CONSTANT R14, desc[UR8][R10.64+-0x1000] ;  /* 0xfff000080a0e7981 */ /* 0x000f28000c1e9900 */
        /* <DEDUP_REMOVED lines=12> */
[----:B---3--:R-:W-:-:S03]  /*2a10*/  FMUL R21, R0, R21 ;  /* 0x0000001500157220 */ /* 0x008fc60000400000 */
[----:B----4-:R-:W-:Y:S02]  /*2a20*/  FFMA R17, R15, R14, R16 ;  /* 0x0000000e0f117223 */ /* 0x010fe40000000010 */
[----:B------:R-:W2:Y:S01]  /*2a30*/  LDG.E.CONSTANT R16, desc[UR8][R8.64+0x1800] ;  /* 0x0018000808107981 */ /* 0x000ea2000c1e9900 */
[----:B-----5:R-:W-:-:S03]  /*2a40*/  FMUL R23, R0, R23 ;  /* 0x0000001700177220 */ /* 0x020fc60000400000 */
[----:B------:R0:W-:Y:S04]  /*2a50*/  STG.E desc[UR8][R6.64+-0x1000], R17 ;  /* 0xfff0001106007986 */ /* 0x0001e8000c101908 */
[----:B------:R-:W3:Y:S01]  /*2a60*/  LDG.E.CONSTANT R14, desc[UR8][R8.64+0x2000] ;  /* 0x00200008080e7981 */ /* 0x000ee2000c1e9900 */
[----:B------:R-:W-:-:S03]  /*2a70*/  FFMA R25, R21, R22, R24 ;  /* 0x0000001615197223 */ /* 0x000fc60000000018 */
[----:B------:R-:W4:Y:S01]  /*2a80*/  LDG.E.CONSTANT R24, desc[UR8][R4.64+0x2800] ;  /* 0x0028000804187981 */ /* 0x000f22000c1e9900 */
[----:B------:R-:W-:-:S03]  /*2a90*/  FMUL R15, R0, R19 ;  /* 0x00000013000f7220 */ /* 0x000fc60000400000 */
[----:B------:R1:W5:Y:S04]  /*2aa0*/  LDG.E.CONSTANT R22, desc[UR8][R4.64+0x2000] ;  /* 0x0020000804167981 */ /* 0x000368000c1e9900 */
[----:B0-----:R-:W2:Y:S01]  /*2ab0*/  LDG.E.CONSTANT R17, desc[UR8][R10.64+0x2800] ;  /* 0x002800080a117981 */ /* 0x001ea2000c1e9900 */
[----:B------:R-:W-:-:S03]  /*2ac0*/  FFMA R13, R23, R13, R12 ;  /* 0x0000000d170d7223 */ /* 0x000fc6000000000c */
[----:B------:R-:W2:Y:S04]  /*2ad0*/  LDG.E.CONSTANT R12, desc[UR8][R8.64+0x2800] ;  /* 0x00280008080c7981 */ /* 0x000ea8000c1e9900 */
[----:B------:R0:W3:Y:S01]  /*2ae0*/  LDG.E.CONSTANT R23, desc[UR8][R8.64+0x1000] ;  /* 0x0010000808177981 */ /* 0x0000e2000c1e9900 */
[----:B------:R-:W-:-:S03]  /*2af0*/  FFMA R15, R15, R18, R20 ;  /* 0x000000120f0f7223 */ /* 0x000fc60000000014 */
[----:B------:R-:W3:Y:S04]  /*2b00*/  LDG.E.CONSTANT R18, desc[UR8][R10.64+0x1000] ;  /* 0x001000080a127981 */ /* 0x000ee8000c1e9900 */
[----:B------:R-:W3:Y:S04]  /*2b10*/  LDG.E.CONSTANT R21, desc[UR8][R10.64+0x1800] ;  /* 0x001800080a157981 */ /* 0x000ee8000c1e9900 */
[----:B------:R0:W3:Y:S01]  /*2b20*/  LDG.E.CONSTANT R19, desc[UR8][R10.64+0x2000] ;  /* 0x002000080a137981 */ /* 0x0000e2000c1e9900 */
[C---:B------:R-:W-:Y:S01]  /*2b30*/  FMUL R20, R0.reuse, R27 ;  /* 0x0000001b00147220 */ /* 0x040fe20000400000 */
[----:B------:R-:W-:Y:S01]  /*2b40*/  FMUL R29, R0, R29 ;  /* 0x0000001d001d7220 */ /* 0x000fe20000400000 */
[----:B-1----:R-:W-:Y:S01]  /*2b50*/  IADD3 R4, P1, PT, R4, 0x4000, RZ ;  /* 0x0000400004047810 */ /* 0x002fe20007f3e0ff */
[----:B------:R1:W-:Y:S01]  /*2b60*/  STG.E desc[UR8][R6.64+0x800], R13 ;  /* 0x0008000d06007986 */ /* 0x0003e2000c101908 */
[----:B0-----:R-:W-:-:S02]  /*2b70*/  IADD3 R8, P4, PT, R8, 0x4000, RZ ;  /* 0x0000400008087810 */ /* 0x001fc40007f9e0ff */
[----:B------:R-:W-:Y:S01]  /*2b80*/  IADD3 R10, P3, PT, R10, 0x4000, RZ ;  /* 0x000040000a0a7810 */ /* 0x000fe20007f7e0ff */
[----:B------:R-:W-:Y:S01]  /*2b90*/  STG.E desc[UR8][R6.64+-0x800], R15 ;  /* 0xfff8000f06007986 */ /* 0x000fe2000c101908 */
[----:B------:R-:W-:Y:S01]  /*2ba0*/  PLOP3.LUT P0, PT, PT, PT, PT, 0x8, 0x80 ;  /* 0x000000000080781c */ /* 0x000fe20003f0e170 */
[----:B------:R-:W-:Y:S01]  /*2bb0*/  IMAD.X R5, RZ, RZ, R5, P1 ;  /* 0x000000ffff057224 */ /* 0x000fe200008e0605 */
[----:B------:R-:W-:Y:S01]  /*2bc0*/  IADD3.X R9, PT, PT, RZ, R9, RZ, P4, !PT ;  /* 0x00000009ff097210 */ /* 0x000fe200027fe4ff */
[----:B------:R-:W-:Y:S01]  /*2bd0*/  STG.E desc[UR8][R6.64], R25 ;  /* 0x0000001906007986 */ /* 0x000fe2000c101908 */
[----:B------:R-:W-:Y:S02]  /*2be0*/  IMAD.X R11, RZ, RZ, R11, P3 ;  /* 0x000000ffff0b7224 */ /* 0x000fe400018e060b */
[----:B------:R-:W-:Y:S02]  /*2bf0*/  VIADD R2, R2, 0x1000 ;  /* 0x0000100002027836 */ /* 0x000fe40000000000 */
[C---:B----4-:R-:W-:Y:S01]  /*2c00*/  FMUL R24, R0.reuse, R24 ;  /* 0x0000001800187220 */ /* 0x050fe20000400000 */
[----:B-----5:R-:W-:-:S03]  /*2c10*/  FMUL R27, R0, R22 ;  /* 0x00000016001b7220 */ /* 0x020fc60000400000 */
[----:B--2---:R-:W-:Y:S01]  /*2c20*/  FFMA R17, R24, R17, R12 ;  /* 0x0000001118117223 */ /* 0x004fe2000000000c */
[----:B------:R-:W-:-:S04]  /*2c30*/  IADD3 R12, P2, PT, R6, 0x4000, RZ ;  /* 0x00004000060c7810 */ /* 0x000fc80007f5e0ff */
[----:B-1----:R-:W-:Y:S01]  /*2c40*/  IADD3.X R13, PT, PT, RZ, R7, RZ, P2, !PT ;  /* 0x00000007ff0d7210 */ /* 0x002fe200017fe4ff */
[----:B---3--:R-:W-:Y:S01]  /*2c50*/  FFMA R23, R20, R18, R23 ;  /* 0x0000001214177223 */ /* 0x008fe20000000017 */
[----:B------:R-:W-:Y:S01]  /*2c60*/  FFMA R21, R29, R21, R16 ;  /* 0x000000151d157223 */ /* 0x000fe20000000010 */
[----:B------:R-:W-:-:S03]  /*2c70*/  FFMA R19, R27, R19, R14 ;  /* 0x000000131b137223 */ /* 0x000fc6000000000e */
[----:B------:R-:W-:Y:S04]  /*2c80*/  STG.E desc[UR8][R6.64+0x1000], R23 ;  /* 0x0010001706007986 */ /* 0x000fe8000c101908 */
[----:B------:R-:W-:Y:S04]  /*2c90*/  STG.E desc[UR8][R6.64+0x1800], R21 ;  /* 0x0018001506007986 */ /* 0x000fe8000c101908 */
[----:B------:R-:W-:Y:S04]  /*2ca0*/  STG.E desc[UR8][R6.64+0x2000], R19 ;  /* 0x0020001306007986 */ /* 0x000fe8000c101908 */
[----:B------:R0:W-:Y:S02]  /*2cb0*/  STG.E desc[UR8][R6.64+0x2800], R17 ;  /* 0x0028001106007986 */ /* 0x0001e4000c101908 */
[----:B0-----:R-:W-:-:S02]  /*2cc0*/  MOV R6, R12 ;  /* 0x0000000c00067202 */ /* 0x001fc40000000f00 */
[----:B------:R-:W-:-:S07]  /*2cd0*/  MOV R7, R13 ;  /* 0x0000000d00077202 */ /* 0x000fce0000000f00 */
.L_x_27:
[----:B------:R-:W-:Y:S05]  /*2ce0*/  BSYNC.RECONVERGENT B0 ;  /* 0x0000000000007941 */ /* 0x000fea0003800200 */
.L_x_26:
        /* <DEDUP_REMOVED lines=18> */
[----:B------:R-:W-:Y:S01]  /*2e10*/  FFMA R3, R3, R2, R12 ;  /* 0x0000000203037223 */ /* 0x000fe2000000000c */
[----:B------:R-:W-:-:S04]  /*2e20*/  FFMA R13, R13, R14, R16 ;  /* 0x0000000e0d0d7223 */ /* 0x000fc80000000010 */
[----:B------:R-:W-:Y:S01]  /*2e30*/  STG.E desc[UR8][R6.64+-0x1000], R3 ;  /* 0xfff0000306007986 */ /* 0x000fe2000c101908 */
[----:B------:R-:W-:-:S03]  /*2e40*/  FFMA R15, R15, R18, R20 ;  /* 0x000000120f0f7223 */ /* 0x000fc60000000014 */
[----:B------:R-:W-:Y:S01]  /*2e50*/  STG.E desc[UR8][R6.64+-0x800], R13 ;  /* 0xfff8000d06007986 */ /* 0x000fe2000c101908 */
[----:B------:R-:W-:-:S03]  /*2e60*/  FFMA R17, R17, R22, R24 ;  /* 0x0000001611117223 */ /* 0x000fc60000000018 */
[----:B------:R-:W-:Y:S04]  /*2e70*/  STG.E desc[UR8][R6.64], R15 ;  /* 0x0000000f06007986 */ /* 0x000fe8000c101908 */
[----:B------:R-:W-:Y:S01]  /*2e80*/  STG.E desc[UR8][R6.64+0x800], R17 ;  /* 0x0008001106007986 */ /* 0x000fe2000c101908 */
[----:B------:R-:W-:Y:S05]  /*2e90*/  EXIT ;  /* 0x000000000000794d */ /* 0x000fea0003800000 */
        .weak           $__internal_0_$__cuda_sm3x_div_rn_noftz_f32_slowpath
        .type           $__internal_0_$__cuda_sm3x_div_rn_noftz_f32_slowpath,@function
        .size           $__internal_0_$__cuda_sm3x_div_rn_noftz_f32_slowpath,(.L_x_111 - $__internal_0_$__cuda_sm3x_div_rn_noftz_f32_slowpath)
$__internal_0_$__cuda_sm3x_div_rn_noftz_f32_slowpath:
[----:B------:R-:W-:Y:S02]  /*2ea0*/  SHF.R.U32.HI R6, RZ, 0x17, R5 ;  /* 0x00000017ff067819 */ /* 0x000fe40000011605 */
[----:B------:R-:W-:Y:S02]  /*2eb0*/  SHF.R.U32.HI R3, RZ, 0x17, R0 ;  /* 0x00000017ff037819 */ /* 0x000fe40000011600 */
[----:B------:R-:W-:Y:S02]  /*2ec0*/  LOP3.LUT R7, R6, 0xff, RZ, 0xc0, !PT ;  /* 0x000000ff06077812 */ /* 0x000fe400078ec0ff */
[----:B------:R-:W-:Y:S02]  /*2ed0*/  LOP3.LUT R6, R3, 0xff, RZ, 0xc0, !PT ;  /* 0x000000ff03067812 */ /* 0x000fe400078ec0ff */
[----:B------:R-:W-:Y:S01]  /*2ee0*/  MOV R8, R0 ;  /* 0x0000000000087202 */ /* 0x000fe20000000f00 */
[----:B------:R-:W-:Y:S01]  /*2ef0*/  VIADD R11, R7, 0xffffffff ;  /* 0xffffffff070b7836 */ /* 0x000fe20000000000 */
[----:B------:R-:W-:-:S04]  /*2f00*/  IADD3 R10, PT, PT, R6, -0x1, RZ ;  /* 0xffffffff060a7810 */ /* 0x000fc80007ffe0ff */
[----:B------:R-:W-:-:S04]  /*2f10*/  ISETP.GT.U32.AND P0, PT, R11, 0xfd, PT ;  /* 0x000000fd0b00780c */ /* 0x000fc80003f04070 */
[----:B------:R-:W-:-:S13]  /*2f20*/  ISETP.GT.U32.OR P0, PT, R10, 0xfd, P0 ;  /* 0x000000fd0a00780c */ /* 0x000fda0000704470 */
[----:B------:R-:W-:Y:S01]  /*2f30*/  @!P0 IMAD.MOV.U32 R9, RZ, RZ, RZ ;  /* 0x000000ffff098224 */ /* 0x000fe200078e00ff */
[----:B------:R-:W-:Y:S06]  /*2f40*/  @!P0 BRA `(.L_x_28) ;  /* 0x0000000000608947 */ /* 0x000fec0003800000 */
[----:B------:R-:W-:Y:S02]  /*2f50*/  FSETP.GTU.FTZ.AND P0, PT, |R0|, +INF , PT ;  /* 0x7f8000000000780b */ /* 0x000fe40003f1c200 */
[----:B------:R-:W-:Y:S02]  /*2f60*/  FSETP.GTU.FTZ.AND P1, PT, |R5|, +INF , PT ;  /* 0x7f8000000500780b */ /* 0x000fe40003f3c200 */
[----:B------:R-:W-:Y:S02]  /*2f70*/  MOV R3, R5 ;  /* 0x0000000500037202 */ /* 0x000fe40000000f00 */
[----:B------:R-:W-:-:S13]  /*2f80*/  PLOP3.LUT P0, PT, P0, P1, PT, 0xf8, 0x8f ;  /* 0x00000000008f781c */ /* 0x000fda0000703f70 */
[----:B------:R-:W-:Y:S05]  /*2f90*/  @P0 BRA `(.L_x_29) ;  /* 0x0000000400440947 */ /* 0x000fea0003800000 */
[----:B------:R-:W-:-:S13]  /*2fa0*/  LOP3.LUT P0, RZ, R5, 0x7fffffff, R8, 0xc8, !PT ;  /* 0x7fffffff05ff7812 */ /* 0x000fda000780c808 */
[----:B------:R-:W-:Y:S05]  /*2fb0*/  @!P0 BRA `(.L_x_30) ;  /* 0x0000000400348947 */ /* 0x000fea0003800000 */
[C---:B------:R-:W-:Y:S02]  /*2fc0*/  FSETP.NEU.FTZ.AND P3, PT, |R0|.reuse, +INF , PT ;  /* 0x7f8000000000780b */ /* 0x040fe40003f7d200 */
[----:B------:R-:W-:Y:S02]  /*2fd0*/  FSETP.NEU.FTZ.AND P1, PT, |R3|, +INF , PT ;  /* 0x7f8000000300780b */ /* 0x000fe40003f3d200 */
[----:B------:R-:W-:-:S11]  /*2fe0*/  FSETP.NEU.FTZ.AND P0, PT, |R0|, +INF , PT ;  /* 0x7f8000000000780b */ /* 0x000fd60003f1d200 */
[----:B------:R-:W-:Y:S05]  /*2ff0*/  @!P1 BRA !P3, `(.L_x_30) ;  /* 0x0000000400249947 */ /* 0x000fea0005800000 */
[----:B------:R-:W-:-:S04]  /*3000*/  LOP3.LUT P3, RZ, R8, 0x7fffffff, RZ, 0xc0, !PT ;  /* 0x7fffffff08ff7812 */ /* 0x000fc8000786c0ff */
[----:B------:R-:W-:-:S13]  /*3010*/  PLOP3.LUT P1, PT, P1, P3, PT, 0x2f, 0xf2 ;  /* 0x0000000000f2781c */ /* 0x000fda0000f26577 */
[----:B------:R-:W-:Y:S05]  /*3020*/  @P1 BRA `(.L_x_31) ;  /* 0x0000000400101947 */ /* 0x000fea0003800000 */
[----:B------:R-:W-:-:S04]  /*3030*/  LOP3.LUT P1, RZ, R5, 0x7fffffff, RZ, 0xc0, !PT ;  /* 0x7fffffff05ff7812 */ /* 0x000fc8000782c0ff */
[----:B------:R-:W-:-:S13]  /*3040*/  PLOP3.LUT P0, PT, P0, P1, PT, 0x2f, 0xf2 ;  /* 0x0000000000f2781c */ /* 0x000fda0000702577 */
[----:B------:R-:W-:Y:S05]  /*3050*/  @P0 BRA `(.L_x_32) ;  /* 0x0000000000f80947 */ /* 0x000fea0003800000 */
[----:B------:R-:W-:Y:S02]  /*3060*/  ISETP.GE.AND P0, PT, R10, RZ, PT ;  /* 0x000000ff0a00720c */ /* 0x000fe40003f06270 */
[----:B------:R-:W-:-:S11]  /*3070*/  ISETP.GE.AND P1, PT, R11, RZ, PT ;  /* 0x000000ff0b00720c */ /* 0x000fd60003f26270 */
[----:B------:R-:W-:Y:S01]  /*3080*/  @P0 MOV R9, RZ ;  /* 0x000000ff00090202 */ /* 0x000fe20000000f00 */
[----:B------:R-:W-:Y:S02]  /*3090*/  @!P0 IMAD.MOV.U32 R9, RZ, RZ, -0x40 ;  /* 0xffffffc0ff098424 */ /* 0x000fe400078e00ff */
[----:B------:R-:W-:Y:S01]  /*30a0*/  @!P0 FFMA R8, R0, 1.84467440737095516160e+19, RZ ;  /* 0x5f80000000088823 */ /* 0x000fe200000000ff */
[----:B------:R-:W-:Y:S02]  /*30b0*/  @!P1 FFMA R5, R3, 1.84467440737095516160e+19, RZ ;  /* 0x5f80000003059823 */ /* 0x000fe400000000ff */
[----:B------:R-:W-:-:S07]  /*30c0*/  @!P1 IADD3 R9, PT, PT, R9, 0x40, RZ ;  /* 0x0000004009099810 */ /* 0x000fce0007ffe0ff */
.L_x_28:
[----:B------:R-:W-:Y:S01]  /*30d0*/  LEA R0, R7, 0xc0800000, 0x17 ;  /* 0xc080000007007811 */ /* 0x000fe200078eb8ff */
[----:B------:R-:W-:-:S03]  /*30e0*/  VIADD R6, R6, 0xffffff81 ;  /* 0xffffff8106067836 */ /* 0x000fc60000000000 */
[----:B------:R-:W-:Y:S01]  /*30f0*/  IADD3 R5, PT, PT, -R0, R5, RZ ;  /* 0x0000000500057210 */ /* 0x000fe20007ffe1ff */
[C---:B------:R-:W-:Y:S01]  /*3100*/  IMAD R0, R6.reuse, -0x800000, R8 ;  /* 0xff80000006007824 */ /* 0x040fe200078e0208 */
[----:B------:R-:W-:Y:S02]  /*3110*/  IADD3 R6, PT, PT, R6, 0x7f, -R7 ;  /* 0x0000007f06067810 */ /* 0x000fe40007ffe807 */
[----:B------:R-:W0:Y:S01]  /*3120*/  MUFU.RCP R3, R5 ;  /* 0x0000000500037308 */ /* 0x000e220000001000 */
[----:B------:R-:W-:Y:S01]  /*3130*/  FADD.FTZ R11, -R5, -RZ ;  /* 0x800000ff050b7221 */ /* 0x000fe20000010100 */
[----:B------:R-:W-:-:S03]  /*3140*/  IADD3 R6, PT, PT, R6, R9, RZ ;  /* 0x0000000906067210 */ /* 0x000fc60007ffe0ff */
[----:B0-----:R-:W-:-:S04]  /*3150*/  FFMA R10, R3, R11, 1 ;  /* 0x3f800000030a7423 */ /* 0x001fc8000000000b */
[----:B------:R-:W-:-:S04]  /*3160*/  FFMA R10, R3, R10, R3 ;  /* 0x0000000a030a7223 */ /* 0x000fc80000000003 */
[----:B------:R-:W-:-:S04]  /*3170*/  FFMA R3, R0, R10, RZ ;  /* 0x0000000a00037223 */ /* 0x000fc800000000ff */
[----:B------:R-:W-:-:S04]  /*3180*/  FFMA R8, R11, R3, R0 ;  /* 0x000000030b087223 */ /* 0x000fc80000000000 */
[----:B------:R-:W-:-:S04]  /*3190*/  FFMA R13, R10, R8, R3 ;  /* 0x000000080a0d7223 */ /* 0x000fc80000000003 */
[----:B------:R-:W-:-:S04]  /*31a0*/  FFMA R8, R11, R13, R0 ;  /* 0x0000000d0b087223 */ /* 0x000fc80000000000 */
[----:B------:R-:W-:-:S05]  /*31b0*/  FFMA R0, R10, R8, R13 ;  /* 0x000000080a007223 */ /* 0x000fca000000000d */
[----:B------:R-:W-:-:S04]  /*31c0*/  SHF.R.U32.HI R3, RZ, 0x17, R0 ;  /* 0x00000017ff037819 */ /* 0x000fc80000011600 */
[----:B------:R-:W-:-:S04]  /*31d0*/  LOP3.LUT R3, R3, 0xff, RZ, 0xc0, !PT ;  /* 0x000000ff03037812 */ /* 0x000fc800078ec0ff */
[----:B------:R-:W-:-:S05]  /*31e0*/  IADD3 R7, PT, PT, R3, R6, RZ ;  /* 0x0000000603077210 */ /* 0x000fca0007ffe0ff */
[----:B------:R-:W-:-:S05]  /*31f0*/  VIADD R3, R7, 0xffffffff ;  /* 0xffffffff07037836 */ /* 0x000fca0000000000 */
[----:B------:R-:W-:-:S13]  /*3200*/  ISETP.GE.U32.AND P0, PT, R3, 0xfe, PT ;  /* 0x000000fe0300780c */ /* 0x000fda0003f06070 */
[----:B------:R-:W-:Y:S05]  /*3210*/  @!P0 BRA `(.L_x_33) ;  /* 0x0000000000808947 */ /* 0x000fea0003800000 */
[----:B------:R-:W-:-:S13]  /*3220*/  ISETP.GT.AND P0, PT, R7, 0xfe, PT ;  /* 0x000000fe0700780c */ /* 0x000fda0003f04270 */
[----:B------:R-:W-:Y:S05]  /*3230*/  @P0 BRA `(.L_x_34) ;  /* 0x00000000006c0947 */ /* 0x000fea0003800000 */
[----:B------:R-:W-:-:S13]  /*3240*/  ISETP.GE.AND P0, PT, R7, 0x1, PT ;  /* 0x000000010700780c */ /* 0x000fda0003f06270 */
[----:B------:R-:W-:Y:S05]  /*3250*/  @P0 BRA `(.L_x_35) ;  /* 0x0000000000980947 */ /* 0x000fea0003800000 */
[----:B------:R-:W-:Y:S02]  /*3260*/  ISETP.GE.AND P0, PT, R7, -0x18, PT ;  /* 0xffffffe80700780c */ /* 0x000fe40003f06270 */
[----:B------:R-:W-:-:S11]  /*3270*/  LOP3.LUT R0, R0, 0x80000000, RZ, 0xc0, !PT ;  /* 0x8000000000007812 */ /* 0x000fd600078ec0ff */
[----:B------:R-:W-:Y:S05]  /*3280*/  @!P0 BRA `(.L_x_35) ;  /* 0x00000000008c8947 */ /* 0x000fea0003800000 */
[CCC-:B------:R-:W-:Y:S01]  /*3290*/  FFMA.RZ R3, R10.reuse, R8.reuse, R13.reuse ;  /* 0x000000080a037223 */ /* 0x1c0fe2000000c00d */
[CCC-:B------:R-:W-:Y:S01]  /*32a0*/  FFMA.RM R6, R10.reuse, R8.reuse, R13.reuse ;  /* 0x000000080a067223 */ /* 0x1c0fe2000000400d */
[C---:B------:R-:W-:Y:S02]  /*32b0*/  ISETP.NE.AND P3, PT, R7.reuse, RZ, PT ;  /* 0x000000ff0700720c */ /* 0x040fe40003f65270 */
[----:B------:R-:W-:Y:S02]  /*32c0*/  ISETP.NE.AND P1, PT, R7, RZ, PT ;  /* 0x000000ff0700720c */ /* 0x000fe40003f25270 */
[----:B------:R-:W-:Y:S01]  /*32d0*/  LOP3.LUT R5, R3, 0x7fffff, RZ, 0xc0, !PT ;  /* 0x007fffff03057812 */ /* 0x000fe200078ec0ff */
[----:B------:R-:W-:Y:S01]  /*32e0*/  FFMA.RP R3, R10, R8, R13 ;  /* 0x000000080a037223 */ /* 0x000fe2000000800d */
[----:B------:R-:W-:Y:S02]  /*32f0*/  IADD3 R8, PT, PT, R7, 0x20, RZ ;  /* 0x0000002007087810 */ /* 0x000fe40007ffe0ff */
[----:B------:R-:W-:-:S02]  /*3300*/  LOP3.LUT R5, R5, 0x800000, RZ, 0xfc, !PT ;  /* 0x0080000005057812 */ /* 0x000fc400078efcff */
[----:B------:R-:W-:Y:S02]  /*3310*/  IADD3 R7, PT, PT, -R7, RZ, RZ ;  /* 0x000000ff07077210 */ /* 0x000fe40007ffe1ff */
[----:B------:R-:W-:Y:S02]  /*3320*/  SHF.L.U32 R8, R5, R8, RZ ;  /* 0x0000000805087219 */ /* 0x000fe400000006ff */
[----:B------:R-:W-:Y:S02]  /*3330*/  FSETP.NEU.FTZ.AND P0, PT, R3, R6, PT ;  /* 0x000000060300720b */ /* 0x000fe40003f1d000 */
[----:B------:R-:W-:Y:S02]  /*3340*/  SEL R6, R7, RZ, P3 ;  /* 0x000000ff07067207 */ /* 0x000fe40001800000 */
[----:B------:R-:W-:Y:S02]  /*3350*/  ISETP.NE.AND P1, PT, R8, RZ, P1 ;  /* 0x000000ff0800720c */ /* 0x000fe40000f25270 */
[----:B------:R-:W-:-:S02]  /*3360*/  SHF.R.U32.HI R6, RZ, R6, R5 ;  /* 0x00000006ff067219 */ /* 0x000fc40000011605 */
[----:B------:R-:W-:Y:S02]  /*3370*/  PLOP3.LUT P0, PT, P0, P1, PT, 0xf8, 0x8f ;  /* 0x00000000008f781c */ /* 0x000fe40000703f70 */
[----:B------:R-:W-:Y:S02]  /*3380*/  SHF.R.U32.HI R8, RZ, 0x1, R6 ;  /* 0x00000001ff087819 */ /* 0x000fe40000011606 */
[----:B------:R-:W-:-:S04]  /*3390*/  SEL R3, RZ, 0x1, !P0 ;  /* 0x00000001ff037807 */ /* 0x000fc80004000000 */
[----:B------:R-:W-:-:S04]  /*33a0*/  LOP3.LUT R3, R3, 0x1, R8, 0xf8, !PT ;  /* 0x0000000103037812 */ /* 0x000fc800078ef808 */
[----:B------:R-:W-:-:S05]  /*33b0*/  LOP3.LUT R3, R3, R6, RZ, 0xc0, !PT ;  /* 0x0000000603037212 */ /* 0x000fca00078ec0ff */
[----:B------:R-:W-:-:S05]  /*33c0*/  IMAD.IADD R3, R8, 0x1, R3 ;  /* 0x0000000108037824 */ /* 0x000fca00078e0203 */
[----:B------:R-:W-:Y:S01]  /*33d0*/  LOP3.LUT R0, R3, R0, RZ, 0xfc, !PT ;  /* 0x0000000003007212 */ /* 0x000fe200078efcff */
[----:B------:R-:W-:Y:S06]  /*33e0*/  BRA `(.L_x_35) ;  /* 0x0000000000347947 */ /* 0x000fec0003800000 */
.L_x_34:
[----:B------:R-:W-:-:S04]  /*33f0*/  LOP3.LUT R0, R0, 0x80000000, RZ, 0xc0, !PT ;  /* 0x8000000000007812 */ /* 0x000fc800078ec0ff */
[----:B------:R-:W-:Y:S01]  /*3400*/  LOP3.LUT R0, R0, 0x7f800000, RZ, 0xfc, !PT ;  /* 0x7f80000000007812 */ /* 0x000fe200078efcff */
[----:B------:R-:W-:Y:S06]  /*3410*/  BRA `(.L_x_35) ;  /* 0x0000000000287947 */ /* 0x000fec0003800000 */
.L_x_33:
[----:B------:R-:W-:Y:S01]  /*3420*/  LEA R0, R6, R0, 0x17 ;  /* 0x0000000006007211 */ /* 0x000fe200078eb8ff */
[----:B------:R-:W-:Y:S06]  /*3430*/  BRA `(.L_x_35) ;  /* 0x0000000000207947 */ /* 0x000fec0003800000 */
.L_x_32:
[----:B------:R-:W-:-:S04]  /*3440*/  LOP3.LUT R0, R5, 0x80000000, R8, 0x48, !PT ;  /* 0x8000000005007812 */ /* 0x000fc800078e4808 */
[----:B------:R-:W-:Y:S01]  /*3450*/  LOP3.LUT R0, R0, 0x7f800000, RZ, 0xfc, !PT ;  /* 0x7f80000000007812 */ /* 0x000fe200078efcff */
[----:B------:R-:W-:Y:S06]  /*3460*/  BRA `(.L_x_35) ;  /* 0x0000000000147947 */ /* 0x000fec0003800000 */
.L_x_31:
[----:B------:R-:W-:Y:S01]  /*3470*/  LOP3.LUT R0, R5, 0x80000000, R8, 0x48, !PT ;  /* 0x8000000005007812 */ /* 0x000fe200078e4808 */
[----:B------:R-:W-:Y:S06]  /*3480*/  BRA `(.L_x_35) ;  /* 0x00000000000c7947 */ /* 0x000fec0003800000 */
.L_x_30:
[----:B------:R-:W0:Y:S01]  /*3490*/  MUFU.RSQ R0, -QNAN ;  /* 0xffc0000000007908 */ /* 0x000e220000001400 */
[----:B------:R-:W-:Y:S05]  /*34a0*/  BRA `(.L_x_35) ;  /* 0x0000000000047947 */ /* 0x000fea0003800000 */
.L_x_29:
[----:B------:R-:W-:-:S07]  /*34b0*/  FADD.FTZ R0, R0, R3 ;  /* 0x0000000300007221 */ /* 0x000fce0000010000 */
.L_x_35:
[----:B------:R-:W-:-:S04]  /*34c0*/  HFMA2 R5, -RZ, RZ, 0, 0 ;  /* 0x00000000ff057431 */ /* 0x000fc800000001ff */
[----:B0-----:R-:W-:Y:S05]  /*34d0*/  RET.REL.NODEC R4 `(_Z22rmsnorm_forward_kernelILi512EEvPKfS1_S1_Pfiif) ;  /* 0xffffffc804c87950 */ /* 0x001fea0003c3ffff */
.L_x_36:
[----:B------:R-:W-:-:S00]  /*34e0*/  BRA `(.L_x_36) ;  /* 0xfffffffc00fc7947 */ /* 0x000fc0000383ffff */
[----:B------:R-:W-:-:S00]  /*34f0*/  NOP ;  /* 0x0000000000007918 */ /* 0x000fc00000000000 */
        /* <DEDUP_REMOVED lines=8> */
.L_x_111:


//--------------------- .text._Z22rmsnorm_forward_kernelILi256EEvPKfS1_S1_Pfiif --------------------------
	.section	.text._Z22rmsnorm_forward_kernelILi256EEvPKfS1_S1_Pfiif,"ax",@progbits
	.align	128
        .global         _Z22rmsnorm_forward_kernelILi256EEvPKfS1_S1_Pfiif
        .type           _Z22rmsnorm_forward_kernelILi256EEvPKfS1_S1_Pfiif,@function
        .size           _Z22rmsnorm_forward_kernelILi256EEvPKfS1_S1_Pfiif,(.L_x_112 - _Z22rmsnorm_forward_kernelILi256EEvPKfS1_S1_Pfiif)
        .other          _Z22rmsnorm_forward_kernelILi256EEvPKfS1_S1_Pfiif,@"STO_CUDA_ENTRY STV_DEFAULT"
_Z22rmsnorm_forward_kernelILi256EEvPKfS1_S1_Pfiif:
.text._Z22rmsnorm_forward_kernelILi256EEvPKfS1_S1_Pfiif:
        /* <DEDUP_REMOVED lines=37> */
.L_x_41:
        /* <DEDUP_REMOVED lines=38> */
.L_x_40:
[----:B------:R-:W-:Y:S05]  /*04b0*/  BSYNC.RECONVERGENT B1 ;  /* 0x0000000000017941 */ /* 0x000fea0003800200 */
.L_x_39:
        /* <DEDUP_REMOVED lines=28> */
.L_x_43:
[----:B------:R-:W-:Y:S05]  /*0680*/  BSYNC.RECONVERGENT B1 ;  /* 0x0000000000017941 */ /* 0x000fea0003800200 */
.L_x_42:
        /* <DEDUP_REMOVED lines=20> */
.L_x_45:
[----:B------:R-:W-:Y:S05]  /*07d0*/  BSYNC.RECONVERGENT B1 ;  /* 0x0000000000017941 */ /* 0x000fea0003800200 */
.L_x_44:
[----:B------:R-:W-:Y:S05]  /*07e0*/  @!P1 BRA `(.L_x_38) ;  /* 0x0000000000349947 */ /* 0x000fea0003800000 */
[----:B------:R-:W0:Y:S01]  /*07f0*/  LDCU.64 UR4, c[0x0][0x380] ;  /* 0x00007000ff0477ac */ /* 0x000e220008000a00 */
[----:B------:R-:W-:Y:S01]  /*0800*/  IADD3 R5, P0, PT, R0, UR10, RZ ;  /* 0x0000000a00057c10 */ /* 0x000fe2000ff1e0ff */
[----:B------:R-:W-:-:S03]  /*0810*/  IMAD.MOV R0, RZ, RZ, -R3 ;  /* 0x000000ffff007224 */ /* 0x000fc600078e0a03 */
[----:B------:R-:W-:Y:S02]  /*0820*/  IADD3.X R8, PT, PT, RZ, UR6, RZ, P0, !PT ;  /* 0x00000006ff087c10 */ /* 0x000fe400087fe4ff */
[----:B0-----:R-:W-:-:S04]  /*0830*/  LEA R4, P1, R5, UR4, 0x2 ;  /* 0x0000000405047c11 */ /* 0x001fc8000f8210ff */
[----:B------:R-:W-:-:S09]  /*0840*/  LEA.HI.X R5, R5, UR5, R8, 0x2, P1 ;  /* 0x0000000505057c11 */ /* 0x000fd200088f1408 */
.L_x_46:
[----:B------:R0:W2:Y:S01]  /*0850*/  LDG.E.CONSTANT R3, desc[UR8][R4.64] ;  /* 0x0000000804037981 */ /* 0x0000a2000c1e9900 */
[----:B------:R-:W-:-:S04]  /*0860*/  IADD3 R0, PT, PT, R0, 0x1, RZ ;  /* 0x0000000100007810 */ /* 0x000fc80007ffe0ff */
[----:B------:R-:W-:Y:S02]  /*0870*/  ISETP.NE.AND P0, PT, R0, RZ, PT ;  /* 0x000000ff0000720c */ /* 0x000fe40003f05270 */
[----:B0-----:R-:W-:-:S05]  /*0880*/  IADD3 R4, P1, PT, R4, 0x400, RZ ;  /* 0x0000040004047810 */ /* 0x001fca0007f3e0ff */
[----:B------:R-:W-:Y:S02]  /*0890*/  IMAD.X R5, RZ, RZ, R5, P1 ;  /* 0x000000ffff057224 */ /* 0x000fe400008e0605 */
[----:B--2---:R-:W-:-:S04]  /*08a0*/  FFMA R6, R3, R3, R6 ;  /* 0x0000000303067223 */ /* 0x004fc80000000006 */
[----:B------:R-:W-:Y:S05]  /*08b0*/  @P0 BRA `(.L_x_46) ;  /* 0xfffffffc00e40947 */ /* 0x000fea000383ffff */
.L_x_38:
[----:B------:R-:W-:Y:S05]  /*08c0*/  BSYNC.RECONVERGENT B0 ;  /* 0x0000000000007941 */ /* 0x000fea0003800200 */
.L_x_37:
[----:B------:R-:W0:Y:S01]  /*08d0*/  S2UR UR5, SR_CgaCtaId ;  /* 0x00000000000579c3 */ /* 0x000e220000008800 */
[----:B------:R-:W-:Y:S01]  /*08e0*/  UMOV UR4, 0x400 ;  /* 0x0000040000047882 */ /* 0x000fe20000000000 */
[C---:B------:R-:W-:Y:S02]  /*08f0*/  ISETP.GT.U32.AND P0, PT, R2.reuse, 0x7f, PT ;  /* 0x0000007f0200780c */ /* 0x040fe40003f04070 */
[C---:B------:R-:W-:Y:S02]  /*0900*/  ISETP.GT.U32.AND P1, PT, R2.reuse, 0x3f, PT ;  /* 0x0000003f0200780c */ /* 0x040fe40003f24070 */
[----:B------:R-:W-:Y:S02]  /*0910*/  I2FP.F32.S32 R7, UR7 ;  /* 0x0000000700077c45 */ /* 0x000fe40008201400 */
        /* <DEDUP_REMOVED lines=38> */
[----:B------:R0:W-:Y:S01]  /*0b80*/  @!P1 STS [R11], R4 ;  /* 0x000000040b009388 */ /* 0x0001e20000000800 */
[----:B------:R-:W-:Y:S01]  /*0b90*/  BAR.SYNC.DEFER_BLOCKING 0x0 ;  /* 0x0000000000007b1d */ /* 0x000fe20000010000 */
[----:B------:R-:W-:-:S05]  /*0ba0*/  ISETP.NE.AND P1, PT, R2, RZ, PT ;  /* 0x000000ff0200720c */ /* 0x000fca0003f25270 */
[----:B0-----:R-:W0:Y:S02]  /*0bb0*/  MUFU.RCP R4, R7 ;  /* 0x0000000700047308 */ /* 0x001e240000001000 */
[----:B0-----:R-:W-:Y:S01]  /*0bc0*/  FFMA R9, -R7, R4, 1 ;  /* 0x3f80000007097423 */ /* 0x001fe20000000104 */
[----:B------:R-:W-:Y:S03]  /*0bd0*/  @!P0 LDS R0, [R11+0x8] ;  /* 0x000008000b008984 */ /* 0x000fe60000000800 */
[----:B------:R-:W-:Y:S01]  /*0be0*/  FFMA R9, R4, R9, R4 ;  /* 0x0000000904097223 */ /* 0x000fe20000000004 */
[----:B------:R-:W0:Y:S02]  /*0bf0*/  @!P0 LDS R5, [R11] ;  /* 0x000000000b058984 */ /* 0x000e240000000800 */
[----:B0-----:R-:W-:-:S05]  /*0c00*/  @!P0 FADD R5, R0, R5 ;  /* 0x0000000500058221 */ /* 0x001fca0000000000 */
[----:B------:R-:W-:Y:S01]  /*0c10*/  @!P0 STS [R11], R5 ;  /* 0x000000050b008388 */ /* 0x000fe20000000800 */
[----:B------:R-:W-:Y:S06]  /*0c20*/  BAR.SYNC.DEFER_BLOCKING 0x0 ;  /* 0x0000000000007b1d */ /* 0x000fec0000010000 */
[----:B------:R-:W-:Y:S04]  /*0c30*/  @!P1 LDS R0, [UR4+0x4] ;  /* 0x00000404ff009984 */ /* 0x000fe80008000800 */
[----:B------:R-:W0:Y:S02]  /*0c40*/  @!P1 LDS R3, [R11] ;  /* 0x000000000b039984 */ /* 0x000e240000000800 */
[----:B0-----:R-:W-:-:S05]  /*0c50*/  @!P1 FADD R3, R0, R3 ;  /* 0x0000000300039221 */ /* 0x001fca0000000000 */
[----:B------:R-:W-:Y:S01]  /*0c60*/  @!P1 STS [R11], R3 ;  /* 0x000000030b009388 */ /* 0x000fe20000000800 */
[----:B------:R-:W-:Y:S06]  /*0c70*/  BAR.SYNC.DEFER_BLOCKING 0x0 ;  /* 0x0000000000007b1d */ /* 0x000fec0000010000 */
[----:B------:R-:W0:Y:S02]  /*0c80*/  LDS R0, [UR4] ;  /* 0x00000004ff007984 */ /* 0x000e240008000800 */
[----:B0-----:R-:W0:Y:S01]  /*0c90*/  FCHK P0, R0, R7 ;  /* 0x0000000700007302 */ /* 0x001e220000000000 */
[----:B------:R-:W-:-:S04]  /*0ca0*/  FFMA R4, R0, R9, RZ ;  /* 0x0000000900047223 */ /* 0x000fc800000000ff */
[----:B------:R-:W-:-:S04]  /*0cb0*/  FFMA R5, -R7, R4, R0 ;  /* 0x0000000407057223 */ /* 0x000fc80000000100 */
[----:B------:R-:W-:Y:S01]  /*0cc0*/  FFMA R4, R9, R5, R4 ;  /* 0x0000000509047223 */ /* 0x000fe20000000004 */
[----:B0-----:R-:W-:Y:S06]  /*0cd0*/  @!P0 BRA `(.L_x_47) ;  /* 0x00000000000c8947 */ /* 0x001fec0003800000 */
[----:B------:R-:W-:-:S07]  /*0ce0*/  MOV R4, 0xd00 ;  /* 0x00000d0000047802 */ /* 0x000fce0000000f00 */
[----:B------:R-:W-:Y:S05]  /*0cf0*/  CALL.REL.NOINC `($__internal_1_$__cuda_sm3x_div_rn_noftz_f32_slowpath) ;  /* 0x0000002000507944 */ /* 0x000fea0003c00000 */
[----:B------:R-:W-:-:S07]  /*0d00*/  MOV R4, R0 ;  /* 0x0000000000047202 */ /* 0x000fce0000000f00 */
.L_x_47:
        /* <DEDUP_REMOVED lines=40> */
.L_x_51:
        /* <DEDUP_REMOVED lines=20> */
.L_x_50:
[----:B------:R-:W-:Y:S05]  /*10d0*/  BSYNC.RECONVERGENT B0 ;  /* 0x0000000000007941 */ /* 0x000fea0003800200 */
.L_x_49:
        /* <DEDUP_REMOVED lines=22> */
.L_x_54:
        /* <DEDUP_REMOVED lines=91> */
.L_x_53:
[----:B------:R-:W-:Y:S05]  /*17f0*/  BSYNC.RECONVERGENT B0 ;  /* 0x0000000000007941 */ /* 0x000fea0003800200 */
.L_x_52:
        /* <DEDUP_REMOVED lines=54> */
.L_x_56:
[----:B------:R-:W-:Y:S05]  /*1b60*/  BSYNC.RECONVERGENT B0 ;  /* 0x0000000000007941 */ /* 0x000fea0003800200 */
.L_x_55:
        /* <DEDUP_REMOVED lines=23> */
.L_x_48:
        /* <DEDUP_REMOVED lines=29> */
.L_x_59:
        /* <DEDUP_REMOVED lines=21> */
.L_x_58:
[----:B------:R-:W-:Y:S05]  /*2000*/  BSYNC.RECONVERGENT B0 ;  /* 0x0000000000007941 */ /* 0x000fea0003800200 */
.L_x_57:
[----:B------:R-:W-:Y:S05]  /*2010*/  @!P0 EXIT ;  /* 0x000000000000894d */ /* 0x000fea0003800000 */
[----:B------:R-:W1:Y:S01]  /*2020*/  LDCU.128 UR12, c[0x0][0x380] ;  /* 0x00007000ff0c77ac */ /* 0x000e620008000c00 */
[----:B------:R-:W-:Y:S01]  /*2030*/  HFMA2 R4, -RZ, RZ, 0, 0.0001220703125 ;  /* 0x00000800ff047431 */ /* 0x000fe200000001ff */
        /* <DEDUP_REMOVED lines=22> */
.L_x_62:
        /* <DEDUP_REMOVED lines=109> */
.L_x_61:
[----:B------:R-:W-:Y:S05]  /*2870*/  BSYNC.RECONVERGENT B0 ;  /* 0x0000000000007941 */ /* 0x000fea0003800200 */
.L_x_60:
        /* <DEDUP_REMOVED lines=64> */
.L_x_64:
[----:B------:R-:W-:Y:S05]  /*2c80*/  BSYNC.RECONVERGENT B0 ;  /* 0x0000000000007941 */ /* 0x000fea0003800200 */
.L_x_63:
        /* <DEDUP_REMOVED lines=27> */
        .weak           $__internal_1_$__cuda_sm3x_div_rn_noftz_f32_slowpath
        .type           $__internal_1_$__cuda_sm3x_div_rn_noftz_f32_slowpath,@function
        .size           $__internal_1_$__cuda_sm3x_div_rn_noftz_f32_slowpath,(.L_x_112 - $__internal_1_$__cuda_sm3x_div_rn_noftz_f32_slowpath)
$__internal_1_$__cuda_sm3x_div_rn_noftz_f32_slowpath:
        /* <DEDUP_REMOVED lines=35> */
.L_x_65:
        /* <DEDUP_REMOVED lines=50> */
.L_x_71:
[----:B------:R-:W-:-:S04]  /*3390*/  LOP3.LUT R0, R0, 0x80000000, RZ, 0xc0, !PT ;  /* 0x8000000000007812 */ /* 0x000fc800078ec0ff */
[----:B------:R-:W-:Y:S01]  /*33a0*/  LOP3.LUT R0, R0, 0x7f800000, RZ, 0xfc, !PT ;  /* 0x7f80000000007812 */ /* 0x000fe200078efcff */
[----:B------:R-:W-:Y:S06]  /*33b0*/  BRA `(.L_x_72) ;  /* 0x0000000000287947 */ /* 0x000fec0003800000 */
.L_x_70:
[----:B------:R-:W-:Y:S01]  /*33c0*/  LEA R0, R6, R0, 0x17 ;  /* 0x0000000006007211 */ /* 0x000fe200078eb8ff */
[----:B------:R-:W-:Y:S06]  /*33d0*/  BRA `(.L_x_72) ;  /* 0x0000000000207947 */ /* 0x000fec0003800000 */
.L_x_69:
[----:B------:R-:W-:-:S04]  /*33e0*/  LOP3.LUT R0, R7, 0x80000000, R8, 0x48, !PT ;  /* 0x8000000007007812 */ /* 0x000fc800078e4808 */
[----:B------:R-:W-:Y:S01]  /*33f0*/  LOP3.LUT R0, R0, 0x7f800000, RZ, 0xfc, !PT ;  /* 0x7f80000000007812 */ /* 0x000fe200078efcff */
[----:B------:R-:W-:Y:S06]  /*3400*/  BRA `(.L_x_72) ;  /* 0x0000000000147947 */ /* 0x000fec0003800000 */
.L_x_68:
[----:B------:R-:W-:Y:S01]  /*3410*/  LOP3.LUT R0, R7, 0x80000000, R8, 0x48, !PT ;  /* 0x8000000007007812 */ /* 0x000fe200078e4808 */
[----:B------:R-:W-:Y:S06]  /*3420*/  BRA `(.L_x_72) ;  /* 0x00000000000c7947 */ /* 0x000fec0003800000 */
.L_x_67:
[----:B------:R-:W0:Y:S01]  /*3430*/  MUFU.RSQ R0, -QNAN ;  /* 0xffc0000000007908 */ /* 0x000e220000001400 */
[----:B------:R-:W-:Y:S05]  /*3440*/  BRA `(.L_x_72) ;  /* 0x0000000000047947 */ /* 0x000fea0003800000 */
.L_x_66:
[----:B------:R-:W-:-:S07]  /*3450*/  FADD.FTZ R0, R0, R3 ;  /* 0x0000000300007221 */ /* 0x000fce0000010000 */
.L_x_72:
[----:B------:R-:W-:-:S04]  /*3460*/  HFMA2 R5, -RZ, RZ, 0, 0 ;  /* 0x00000000ff057431 */ /* 0x000fc800000001ff */
[----:B0-----:R-:W-:Y:S05]  /*3470*/  RET.REL.NODEC R4 `(_Z22rmsnorm_forward_kernelILi256EEvPKfS1_S1_Pfiif) ;  /* 0xffffffc804e07950 */ /* 0x001fea0003c3ffff */
.L_x_73:
        /* <DEDUP_REMOVED lines=16> */
.L_x_112:


//--------------------- .text._Z22rmsnorm_forward_kernelILi128EEvPKfS1_S1_Pfiif --------------------------
	.section	.text._Z22rmsnorm_forward_kernelILi128EEvPKfS1_S1_Pfiif,"ax",@progbits
	.align	128
        .global         _Z22rmsnorm_forward_kernelILi128EEvPKfS1_S1_Pfiif
        .type           _Z22rmsnorm_forward_kernelILi128EEvPKfS1_S1_Pfiif,@function
        .size           _Z22rmsnorm_forward_kernelILi128EEvPKfS1_S1_Pfiif,(.L_x_113 - _Z22rmsnorm_forward_kernelILi128EEvPKfS1_S1_Pfiif)
        .other          _Z22rmsnorm_forward_kernelILi128EEvPKfS1_S1_Pfiif,@"STO_CUDA_ENTRY STV_DEFAULT"
_Z22rmsnorm_forward_kernelILi128EEvPKfS1_S1_Pfiif:
.text._Z22rmsnorm_forward_kernelILi128EEvPKfS1_S1_Pfiif:
        /* <DEDUP_REMOVED lines=37> */
.L_x_78:
        /* <DEDUP_REMOVED lines=38> */
.L_x_77:
[----:B------:R-:W-:Y:S05]  /*04b0*/  BSYNC.RECONVERGENT B1 ;  /* 0x0000000000017941 */ /* 0x000fea0003800200 */
.L_x_76:
        /* <DEDUP_REMOVED lines=28> */
.L_x_80:
[----:B------:R-:W-:Y:S05]  /*0680*/  BSYNC.RECONVERGENT B1 ;  /* 0x0000000000017941 */ /* 0x000fea0003800200 */
.L_x_79:
        /* <DEDUP_REMOVED lines=20> */
.L_x_82:
[----:B------:R-:W-:Y:S05]  /*07d0*/  BSYNC.RECONVERGENT B1 ;  /* 0x0000000000017941 */ /* 0x000fea0003800200 */
.L_x_81:
[----:B------:R-:W-:Y:S05]  /*07e0*/  @!P1 BRA `(.L_x_75) ;  /* 0x0000000000349947 */ /* 0x000fea0003800000 */
[----:B------:R-:W0:Y:S01]  /*07f0*/  LDCU.64 UR4, c[0x0][0x380] ;  /* 0x00007000ff0477ac */ /* 0x000e220008000a00 */
[----:B------:R-:W-:Y:S01]  /*0800*/  IADD3 R5, P0, PT, R0, UR10, RZ ;  /* 0x0000000a00057c10 */ /* 0x000fe2000ff1e0ff */
[----:B------:R-:W-:-:S03]  /*0810*/  IMAD.MOV R0, RZ, RZ, -R3 ;  /* 0x000000ffff007224 */ /* 0x000fc600078e0a03 */
[----:B------:R-:W-:Y:S02]  /*0820*/  IADD3.X R8, PT, PT, RZ, UR6, RZ, P0, !PT ;  /* 0x00000006ff087c10 */ /* 0x000fe400087fe4ff */
[----:B0-----:R-:W-:-:S04]  /*0830*/  LEA R4, P1, R5, UR4, 0x2 ;  /* 0x0000000405047c11 */ /* 0x001fc8000f8210ff */
[----:B------:R-:W-:-:S09]  /*0840*/  LEA.HI.X R5, R5, UR5, R8, 0x2, P1 ;  /* 0x0000000505057c11 */ /* 0x000fd200088f1408 */
.L_x_83:
[----:B------:R0:W2:Y:S01]  /*0850*/  LDG.E.CONSTANT R3, desc[UR8][R4.64] ;  /* 0x0000000804037981 */ /* 0x0000a2000c1e9900 */
[----:B------:R-:W-:-:S04]  /*0860*/  IADD3 R0, PT, PT, R0, 0x1, RZ ;  /* 0x0000000100007810 */ /* 0x000fc80007ffe0ff */
[----:B------:R-:W-:Y:S02]  /*0870*/  ISETP.NE.AND P0, PT, R0, RZ, PT ;  /* 0x000000ff0000720c */ /* 0x000fe40003f05270 */
[----:B0-----:R-:W-:-:S05]  /*0880*/  IADD3 R4, P1, PT, R4, 0x200, RZ ;  /* 0x0000020004047810 */ /* 0x001fca0007f3e0ff */
[----:B------:R-:W-:Y:S02]  /*0890*/  IMAD.X R5, RZ, RZ, R5, P1 ;  /* 0x000000ffff057224 */ /* 0x000fe400008e0605 */
[----:B--2---:R-:W-:-:S04]  /*08a0*/  FFMA R6, R3, R3, R6 ;  /* 0x0000000303067223 */ /* 0x004fc80000000006 */
[----:B------:R-:W-:Y:S05]  /*08b0*/  @P0 BRA `(.L_x_83) ;  /* 0xfffffffc00e40947 */ /* 0x000fea000383ffff */
.L_x_75:
[----:B------:R-:W-:Y:S05]  /*08c0*/  BSYNC.RECONVERGENT B0 ;  /* 0x0000000000007941 */ /* 0x000fea0003800200 */
.L_x_74:
        /* <DEDUP_REMOVED lines=38> */
[----:B------:R-:W-:Y:S02]  /*0b30*/  ISETP.NE.AND P0, PT, R2, RZ, PT ;  /* 0x000000ff0200720c */ /* 0x000fe40003f05270 */
[----:B0-----:R-:W-:-:S04]  /*0b40*/  I2FP.F32.S32 R3, UR7 ;  /* 0x0000000700037c45 */ /* 0x001fc80008201400 */
[----:B------:R-:W0:Y:S01]  /*0b50*/  MUFU.RCP R6, R3 ;  /* 0x0000000300067308 */ /* 0x000e220000001000 */
[----:B------:R-:W-:Y:S01]  /*0b60*/  @!P1 LDS R4, [R9+0x8] ;  /* 0x0000080009049984 */ /* 0x000fe20000000800 */
[----:B0-----:R-:W-:-:S03]  /*0b70*/  FFMA R7, -R3, R6, 1 ;  /* 0x3f80000003077423 */ /* 0x001fc60000000106 */
[----:B------:R-:W0:Y:S01]  /*0b80*/  @!P1 LDS R5, [R9] ;  /* 0x0000000009059984 */ /* 0x000e220000000800 */
[----:B------:R-:W-:Y:S01]  /*0b90*/  FFMA R7, R6, R7, R6 ;  /* 0x0000000706077223 */ /* 0x000fe20000000006 */
        /* <DEDUP_REMOVED lines=15> */
[----:B------:R-:W-:Y:S05]  /*0c90*/  CALL.REL.NOINC `($__internal_2_$__cuda_sm3x_div_rn_noftz_f32_slowpath) ;  /* 0x0000002000507944 */ /* 0x000fea0003c00000 */
[----:B------:R-:W-:-:S07]  /*0ca0*/  MOV R4, R0 ;  /* 0x0000000000047202 */ /* 0x000fce0000000f00 */
.L_x_84:
        /* <DEDUP_REMOVED lines=40> */
.L_x_88:
        /* <DEDUP_REMOVED lines=20> */
.L_x_87:
[----:B------:R-:W-:Y:S05]  /*1070*/  BSYNC.RECONVERGENT B0 ;  /* 0x0000000000007941 */ /* 0x000fea0003800200 */
.L_x_86:
        /* <DEDUP_REMOVED lines=22> */
.L_x_91:
        /* <DEDUP_REMOVED lines=91> */
.L_x_90:
[----:B------:R-:W-:Y:S05]  /*1790*/  BSYNC.RECONVERGENT B0 ;  /* 0x0000000000007941 */ /* 0x000fea0003800200 */
.L_x_89:
        /* <DEDUP_REMOVED lines=54> */
.L_x_93:
[----:B------:R-:W-:Y:S05]  /*1b00*/  BSYNC.RECONVERGENT B0 ;  /* 0x0000000000007941 */ /* 0x000fea0003800200 */
.L_x_92:
        /* <DEDUP_REMOVED lines=23> */
.L_x_85:
        /* <DEDUP_REMOVED lines=29> */
.L_x_96:
        /* <DEDUP_REMOVED lines=21> */
.L_x_95:
[----:B------:R-:W-:Y:S05]  /*1fa0*/  BSYNC.RECONVERGENT B0 ;  /* 0x0000000000007941 */ /* 0x000fea0003800200 */
.L_x_94:
[----:B------:R-:W-:Y:S05]  /*1fb0*/  @!P0 EXIT ;  /* 0x000000000000894d */ /* 0x000fea0003800000 */
[----:B------:R-:W1:Y:S01]  /*1fc0*/  LDCU.128 UR12, c[0x0][0x380] ;  /* 0x00007000ff0c77ac */ /* 0x000e620008000c00 */
[----:B------:R-:W-:Y:S01]  /*1fd0*/  HFMA2 R4, -RZ, RZ, 0, 6.103515625e-05 ;  /* 0x00000400ff047431 */ /* 0x000fe200000001ff */
        /* <DEDUP_REMOVED lines=22> */
.L_x_99:
        /* <DEDUP_REMOVED lines=109> */
.L_x_98:
[----:B------:R-:W-:Y:S05]  /*2810*/  BSYNC.RECONVERGENT B0 ;  /* 0x0000000000007941 */ /* 0x000fea0003800200 */
.L_x_97:
        /* <DEDUP_REMOVED lines=64> */
.L_x_101:
[----:B------:R-:W-:Y:S05]  /*2c20*/  BSYNC.RECONVERGENT B0 ;  /* 0x0000000000007941 */ /* 0x000fea0003800200 */
.L_x_100:
        /* <DEDUP_REMOVED lines=27> */
        .weak           $__internal_2_$__cuda_sm3x_div_rn_noftz_f32_slowpath
        .type           $__internal_2_$__cuda_sm3x_div_rn_noftz_f32_slowpath,@function
        .size           $__internal_2_$__cuda_sm3x_div_rn_noftz_f32_slowpath,(.L_x_113 - $__internal_2_$__cuda_sm3x_div_rn_noftz_f32_slowpath)
$__internal_2_$__cuda_sm3x_div_rn_noftz_f32_slowpath:
[--C-:B------:R-:W-:Y:S01]  /*2de0*/  SHF.R.U32.HI R6, RZ, 0x17, R3.reuse ;  /* 0x00000017ff067819 */ /* 0x100fe20000011603 */
[----:B------:R-:W-:Y:S01]  /*2df0*/  IMAD.MOV.U32 R8, RZ, RZ, R3 ;  /* 0x000000ffff087224 */ /* 0x000fe200078e0003 */
        /* <DEDUP_REMOVED lines=8> */
[----:B------:R-:W-:Y:S01]  /*2e80*/  @!P0 MOV R9, RZ ;  /* 0x000000ff00098202 */ /* 0x000fe20000000f00 */
[----:B------:R-:W-:Y:S06]  /*2e90*/  @!P0 BRA `(.L_x_102) ;  /* 0x00000000005c8947 */ /* 0x000fec0003800000 */
[----:B------:R-:W-:Y:S02]  /*2ea0*/  FSETP.GTU.FTZ.AND P0, PT, |R0|, +INF , PT ;  /* 0x7f8000000000780b */ /* 0x000fe40003f1c200 */
[----:B------:R-:W-:-:S04]  /*2eb0*/  FSETP.GTU.FTZ.AND P1, PT, |R3|, +INF , PT ;  /* 0x7f8000000300780b */ /* 0x000fc80003f3c200 */
        /* <DEDUP_REMOVED lines=21> */
.L_x_102:
        /* <DEDUP_REMOVED lines=50> */
.L_x_108:
[----:B------:R-:W-:-:S04]  /*3330*/  LOP3.LUT R0, R0, 0x80000000, RZ, 0xc0, !PT ;  /* 0x8000000000007812 */ /* 0x000fc800078ec0ff */
[----:B------:R-:W-:Y:S01]  /*3340*/  LOP3.LUT R0, R0, 0x7f800000, RZ, 0xfc, !PT ;  /* 0x7f80000000007812 */ /* 0x000fe200078efcff */
[----:B------:R-:W-:Y:S06]  /*3350*/  BRA `(.L_x_109) ;  /* 0x0000000000287947 */ /* 0x000fec0003800000 */
.L_x_107:
[----:B------:R-:W-:Y:S01]  /*3360*/  LEA R0, R6, R0, 0x17 ;  /* 0x0000000006007211 */ /* 0x000fe200078eb8ff */
[----:B------:R-:W-:Y:S06]  /*3370*/  BRA `(.L_x_109) ;  /* 0x0000000000207947 */ /* 0x000fec0003800000 */
.L_x_106:
[----:B------:R-:W-:-:S04]  /*3380*/  LOP3.LUT R0, R8, 0x80000000, R7, 0x48, !PT ;  /* 0x8000000008007812 */ /* 0x000fc800078e4807 */
[----:B------:R-:W-:Y:S01]  /*3390*/  LOP3.LUT R0, R0, 0x7f800000, RZ, 0xfc, !PT ;  /* 0x7f80000000007812 */ /* 0x000fe200078efcff */
[----:B------:R-:W-:Y:S06]  /*33a0*/  BRA `(.L_x_109) ;  /* 0x0000000000147947 */ /* 0x000fec0003800000 */
.L_x_105:
[----:B------:R-:W-:Y:S01]  /*33b0*/  LOP3.LUT R0, R8, 0x80000000, R7, 0x48, !PT ;  /* 0x8000000008007812 */ /* 0x000fe200078e4807 */
[----:B------:R-:W-:Y:S06]  /*33c0*/  BRA `(.L_x_109) ;  /* 0x00000000000c7947 */ /* 0x000fec0003800000 */
.L_x_104:
[----:B------:R-:W0:Y:S01]  /*33d0*/  MUFU.RSQ R0, -QNAN ;  /* 0xffc0000000007908 */ /* 0x000e220000001400 */
[----:B------:R-:W-:Y:S05]  /*33e0*/  BRA `(.L_x_109) ;  /* 0x0000000000047947 */ /* 0x000fea0003800000 */
.L_x_103:
[----:B------:R-:W-:-:S07]  /*33f0*/  FADD.FTZ R0, R0, R3 ;  /* 0x0000000300007221 */ /* 0x000fce0000010000 */
.L_x_109:
[----:B------:R-:W-:-:S04]  /*3400*/  HFMA2 R5, -RZ, RZ, 0, 0 ;  /* 0x00000000ff057431 */ /* 0x000fc800000001ff */
[----:B0-----:R-:W-:Y:S05]  /*3410*/  RET.REL.NODEC R4 `(_Z22rmsnorm_forward_kernelILi128EEvPKfS1_S1_Pfiif) ;  /* 0xffffffc804f87950 */ /* 0x001fea0003c3ffff */
.L_x_110:
        /* <DEDUP_REMOVED lines=14> */
.L_x_113:


//--------------------- .nv.shared._Z22rmsnorm_forward_kernelILi512EEvPKfS1_S1_Pfiif --------------------------
	.section	.nv.shared._Z22rmsnorm_forward_kernelILi512EEvPKfS1_S1_Pfiif,"aw",@nobits
	.sectionflags	@""
	.align	16
	.zero		1024


//--------------------- .nv.shared.reserved.0     --------------------------
	.section	.nv.shared.reserved.0,"aw",@nobits
	.weak		__nv_reservedSMEM_offset_0_alias
	.size		__nv_reservedSMEM_offset_0_alias, 0, 64
	.other		__nv_reservedSMEM_offset_0_alias,@"STO_CUDA_RESERVED_SHARED STV_DEFAULT"
__nv_reservedSMEM_offset_0_alias:
	.zero		0
	.zero		64


//--------------------- .nv.shared._Z22rmsnorm_forward_kernelILi256EEvPKfS1_S1_Pfiif --------------------------
	.section	.nv.shared._Z22rmsnorm_forward_kernelILi256EEvPKfS1_S1_Pfiif,"aw",@nobits
	.sectionflags	@""
	.align	16
	.zero		1024


//--------------------- .nv.shared._Z22rmsnorm_forward_kernelILi128EEvPKfS1_S1_Pfiif --------------------------
	.section	.nv.shared._Z22rmsnorm_forward_kernelILi128EEvPKfS1_S1_Pfiif,"aw",@nobits
	.sectionflags	@""
	.align	16
	.zero		1024


//--------------------- .nv.constant0._Z22rmsnorm_forward_kernelILi512EEvPKfS1_S1_Pfiif --------------------------
	.section	.nv.constant0._Z22rmsnorm_forward_kernelILi512EEvPKfS1_S1_Pfiif,"a",@progbits
	.sectionflags	@""
	.align	4
.nv.constant0._Z22rmsnorm_forward_kernelILi512EEvPKfS1_S1_Pfiif:
	.zero		940


//--------------------- .nv.constant0._Z22rmsnorm_forward_kernelILi256EEvPKfS1_S1_Pfiif --------------------------
	.section	.nv.constant0._Z22rmsnorm_forward_kernelILi256EEvPKfS1_S1_Pfiif,"a",@progbits
	.sectionflags	@""
	.align	4
.nv.constant0._Z22rmsnorm_forward_kernelILi256EEvPKfS1_S1_Pfiif:
	.zero		940


//--------------------- .nv.constant0._Z22rmsnorm_forward_kernelILi128EEvPKfS1_S1_Pfiif --------------------------
	.section	.nv.constant0._Z22rmsnorm_forward_kernelILi128EEvPKfS1_S1_Pfiif,"a",@progbits
	.sectionflags	@""
	.align	4
.nv.constant0._Z22rmsnorm_forward_kernelILi128EEvPKfS1_S1_Pfiif:
	.zero		940


//--------------------- SYMBOLS --------------------------

	.type		.nv.reservedSmem.offset0,@object
	.size		.nv.reservedSmem.offset0,0x4
	.type		.nv.reservedSmem.cap,@object
	.size		.nv.reservedSmem.cap,0x4
